//
// Generated by NVIDIA NVVM Compiler
//
// Compiler Build ID: CL-36424714
// Cuda compilation tools, release 13.0, V13.0.88
// Based on NVVM 20.0.0
//

.version 9.0
.target sm_100
.address_size 64

	// .globl	_ZN3cub18CUB_300001_SM_10006detail11EmptyKernelIvEEvv
.global .align 1 .b8 _ZN34_INTERNAL_c5815976_4_k_cu_c7ac91fc4cuda3std3__45__cpo5beginE[1];
.global .align 1 .b8 _ZN34_INTERNAL_c5815976_4_k_cu_c7ac91fc4cuda3std3__45__cpo3endE[1];
.global .align 1 .b8 _ZN34_INTERNAL_c5815976_4_k_cu_c7ac91fc4cuda3std3__45__cpo6cbeginE[1];
.global .align 1 .b8 _ZN34_INTERNAL_c5815976_4_k_cu_c7ac91fc4cuda3std3__45__cpo4cendE[1];
.global .align 1 .b8 _ZN34_INTERNAL_c5815976_4_k_cu_c7ac91fc4cuda3std3__45__cpo6rbeginE[1];
.global .align 1 .b8 _ZN34_INTERNAL_c5815976_4_k_cu_c7ac91fc4cuda3std3__45__cpo4rendE[1];
.global .align 1 .b8 _ZN34_INTERNAL_c5815976_4_k_cu_c7ac91fc4cuda3std3__45__cpo7crbeginE[1];
.global .align 1 .b8 _ZN34_INTERNAL_c5815976_4_k_cu_c7ac91fc4cuda3std3__45__cpo5crendE[1];
.global .align 1 .b8 _ZN34_INTERNAL_c5815976_4_k_cu_c7ac91fc4cuda3std3__436_GLOBAL__N__c5815976_4_k_cu_c7ac91fc6ignoreE[1];
.global .align 1 .b8 _ZN34_INTERNAL_c5815976_4_k_cu_c7ac91fc4cuda3std3__419piecewise_constructE[1];
.global .align 1 .b8 _ZN34_INTERNAL_c5815976_4_k_cu_c7ac91fc4cuda3std3__48in_placeE[1];
.global .align 1 .b8 _ZN34_INTERNAL_c5815976_4_k_cu_c7ac91fc4cuda3std3__420unreachable_sentinelE[1];
.global .align 1 .b8 _ZN34_INTERNAL_c5815976_4_k_cu_c7ac91fc4cuda3std3__47nulloptE[1];
.global .align 1 .b8 _ZN34_INTERNAL_c5815976_4_k_cu_c7ac91fc4cuda3std3__48unexpectE[1];
.global .align 1 .b8 _ZN34_INTERNAL_c5815976_4_k_cu_c7ac91fc4cuda3std6ranges3__45__cpo4swapE[1];
.global .align 1 .b8 _ZN34_INTERNAL_c5815976_4_k_cu_c7ac91fc4cuda3std6ranges3__45__cpo9iter_moveE[1];
.global .align 1 .b8 _ZN34_INTERNAL_c5815976_4_k_cu_c7ac91fc4cuda3std6ranges3__45__cpo5beginE[1];
.global .align 1 .b8 _ZN34_INTERNAL_c5815976_4_k_cu_c7ac91fc4cuda3std6ranges3__45__cpo3endE[1];
.global .align 1 .b8 _ZN34_INTERNAL_c5815976_4_k_cu_c7ac91fc4cuda3std6ranges3__45__cpo6cbeginE[1];
.global .align 1 .b8 _ZN34_INTERNAL_c5815976_4_k_cu_c7ac91fc4cuda3std6ranges3__45__cpo4cendE[1];
.global .align 1 .b8 _ZN34_INTERNAL_c5815976_4_k_cu_c7ac91fc4cuda3std6ranges3__45__cpo7advanceE[1];
.global .align 1 .b8 _ZN34_INTERNAL_c5815976_4_k_cu_c7ac91fc4cuda3std6ranges3__45__cpo9iter_swapE[1];
.global .align 1 .b8 _ZN34_INTERNAL_c5815976_4_k_cu_c7ac91fc4cuda3std6ranges3__45__cpo4nextE[1];
.global .align 1 .b8 _ZN34_INTERNAL_c5815976_4_k_cu_c7ac91fc4cuda3std6ranges3__45__cpo4prevE[1];
.global .align 1 .b8 _ZN34_INTERNAL_c5815976_4_k_cu_c7ac91fc4cuda3std6ranges3__45__cpo4dataE[1];
.global .align 1 .b8 _ZN34_INTERNAL_c5815976_4_k_cu_c7ac91fc4cuda3std6ranges3__45__cpo5cdataE[1];
.global .align 1 .b8 _ZN34_INTERNAL_c5815976_4_k_cu_c7ac91fc4cuda3std6ranges3__45__cpo4sizeE[1];
.global .align 1 .b8 _ZN34_INTERNAL_c5815976_4_k_cu_c7ac91fc4cuda3std6ranges3__45__cpo5ssizeE[1];
.global .align 1 .b8 _ZN34_INTERNAL_c5815976_4_k_cu_c7ac91fc4cuda3std6ranges3__45__cpo8distanceE[1];
.global .align 1 .b8 _ZN34_INTERNAL_c5815976_4_k_cu_c7ac91fc6thrust24THRUST_300001_SM_1000_NS8cuda_cub3parE[1];
.global .align 1 .b8 _ZN34_INTERNAL_c5815976_4_k_cu_c7ac91fc6thrust24THRUST_300001_SM_1000_NS8cuda_cub10par_nosyncE[1];
.global .align 1 .b8 _ZN34_INTERNAL_c5815976_4_k_cu_c7ac91fc6thrust24THRUST_300001_SM_1000_NS6system6detail10sequential3seqE[1];
.global .align 1 .b8 _ZN34_INTERNAL_c5815976_4_k_cu_c7ac91fc6thrust24THRUST_300001_SM_1000_NS6system3cpp3parE[1];
.global .align 1 .b8 _ZN34_INTERNAL_c5815976_4_k_cu_c7ac91fc6thrust24THRUST_300001_SM_1000_NS12placeholders2_1E[1];
.global .align 1 .b8 _ZN34_INTERNAL_c5815976_4_k_cu_c7ac91fc6thrust24THRUST_300001_SM_1000_NS12placeholders2_2E[1];
.global .align 1 .b8 _ZN34_INTERNAL_c5815976_4_k_cu_c7ac91fc6thrust24THRUST_300001_SM_1000_NS12placeholders2_3E[1];
.global .align 1 .b8 _ZN34_INTERNAL_c5815976_4_k_cu_c7ac91fc6thrust24THRUST_300001_SM_1000_NS12placeholders2_4E[1];
.global .align 1 .b8 _ZN34_INTERNAL_c5815976_4_k_cu_c7ac91fc6thrust24THRUST_300001_SM_1000_NS12placeholders2_5E[1];
.global .align 1 .b8 _ZN34_INTERNAL_c5815976_4_k_cu_c7ac91fc6thrust24THRUST_300001_SM_1000_NS12placeholders2_6E[1];
.global .align 1 .b8 _ZN34_INTERNAL_c5815976_4_k_cu_c7ac91fc6thrust24THRUST_300001_SM_1000_NS12placeholders2_7E[1];
.global .align 1 .b8 _ZN34_INTERNAL_c5815976_4_k_cu_c7ac91fc6thrust24THRUST_300001_SM_1000_NS12placeholders2_8E[1];
.global .align 1 .b8 _ZN34_INTERNAL_c5815976_4_k_cu_c7ac91fc6thrust24THRUST_300001_SM_1000_NS12placeholders2_9E[1];
.global .align 1 .b8 _ZN34_INTERNAL_c5815976_4_k_cu_c7ac91fc6thrust24THRUST_300001_SM_1000_NS12placeholders3_10E[1];
.global .align 1 .b8 _ZN34_INTERNAL_c5815976_4_k_cu_c7ac91fc6thrust24THRUST_300001_SM_1000_NS3seqE[1];
.global .align 1 .b8 _ZN34_INTERNAL_c5815976_4_k_cu_c7ac91fc6thrust24THRUST_300001_SM_1000_NS6deviceE[1];

.visible .entry _ZN3cub18CUB_300001_SM_10006detail11EmptyKernelIvEEvv()
{


	ret;

}
	// .globl	_ZN3cub18CUB_300001_SM_10006detail9transform16transform_kernelINS2_10policy_hubILb1EN4cuda3std3__45tupleIJN6thrust24THRUST_300001_SM_1000_NS6detail15normal_iteratorINSA_10device_ptrIdEEEESF_EEEE10policy1000Ei13daxpy_functorSF_JPdSK_EEEvT0_iT1_T2_DpNS2_10kernel_argIT3_EE
.visible .entry _ZN3cub18CUB_300001_SM_10006detail9transform16transform_kernelINS2_10policy_hubILb1EN4cuda3std3__45tupleIJN6thrust24THRUST_300001_SM_1000_NS6detail15normal_iteratorINSA_10device_ptrIdEEEESF_EEEE10policy1000Ei13daxpy_functorSF_JPdSK_EEEvT0_iT1_T2_DpNS2_10kernel_argIT3_EE(
	.param .u32 _ZN3cub18CUB_300001_SM_10006detail9transform16transform_kernelINS2_10policy_hubILb1EN4cuda3std3__45tupleIJN6thrust24THRUST_300001_SM_1000_NS6detail15normal_iteratorINSA_10device_ptrIdEEEESF_EEEE10policy1000Ei13daxpy_functorSF_JPdSK_EEEvT0_iT1_T2_DpNS2_10kernel_argIT3_EE_param_0,
	.param .u32 _ZN3cub18CUB_300001_SM_10006detail9transform16transform_kernelINS2_10policy_hubILb1EN4cuda3std3__45tupleIJN6thrust24THRUST_300001_SM_1000_NS6detail15normal_iteratorINSA_10device_ptrIdEEEESF_EEEE10policy1000Ei13daxpy_functorSF_JPdSK_EEEvT0_iT1_T2_DpNS2_10kernel_argIT3_EE_param_1,
	.param .align 8 .b8 _ZN3cub18CUB_300001_SM_10006detail9transform16transform_kernelINS2_10policy_hubILb1EN4cuda3std3__45tupleIJN6thrust24THRUST_300001_SM_1000_NS6detail15normal_iteratorINSA_10device_ptrIdEEEESF_EEEE10policy1000Ei13daxpy_functorSF_JPdSK_EEEvT0_iT1_T2_DpNS2_10kernel_argIT3_EE_param_2[8],
	.param .align 8 .b8 _ZN3cub18CUB_300001_SM_10006detail9transform16transform_kernelINS2_10policy_hubILb1EN4cuda3std3__45tupleIJN6thrust24THRUST_300001_SM_1000_NS6detail15normal_iteratorINSA_10device_ptrIdEEEESF_EEEE10policy1000Ei13daxpy_functorSF_JPdSK_EEEvT0_iT1_T2_DpNS2_10kernel_argIT3_EE_param_3[8],
	.param .align 8 .b8 _ZN3cub18CUB_300001_SM_10006detail9transform16transform_kernelINS2_10policy_hubILb1EN4cuda3std3__45tupleIJN6thrust24THRUST_300001_SM_1000_NS6detail15normal_iteratorINSA_10device_ptrIdEEEESF_EEEE10policy1000Ei13daxpy_functorSF_JPdSK_EEEvT0_iT1_T2_DpNS2_10kernel_argIT3_EE_param_4[16],
	.param .align 8 .b8 _ZN3cub18CUB_300001_SM_10006detail9transform16transform_kernelINS2_10policy_hubILb1EN4cuda3std3__45tupleIJN6thrust24THRUST_300001_SM_1000_NS6detail15normal_iteratorINSA_10device_ptrIdEEEESF_EEEE10policy1000Ei13daxpy_functorSF_JPdSK_EEEvT0_iT1_T2_DpNS2_10kernel_argIT3_EE_param_5[16]
)
.maxntid 128
{
	.reg .pred 	%p<38>;
	.reg .b32 	%r<84>;
	.reg .b64 	%rd<98>;
	.reg .b64 	%fd<93>;

	ld.param.f64 	%fd2, [_ZN3cub18CUB_300001_SM_10006detail9transform16transform_kernelINS2_10policy_hubILb1EN4cuda3std3__45tupleIJN6thrust24THRUST_300001_SM_1000_NS6detail15normal_iteratorINSA_10device_ptrIdEEEESF_EEEE10policy1000Ei13daxpy_functorSF_JPdSK_EEEvT0_iT1_T2_DpNS2_10kernel_argIT3_EE_param_2];
	ld.param.u32 	%r45, [_ZN3cub18CUB_300001_SM_10006detail9transform16transform_kernelINS2_10policy_hubILb1EN4cuda3std3__45tupleIJN6thrust24THRUST_300001_SM_1000_NS6detail15normal_iteratorINSA_10device_ptrIdEEEESF_EEEE10policy1000Ei13daxpy_functorSF_JPdSK_EEEvT0_iT1_T2_DpNS2_10kernel_argIT3_EE_param_0];
	ld.param.u64 	%rd26, [_ZN3cub18CUB_300001_SM_10006detail9transform16transform_kernelINS2_10policy_hubILb1EN4cuda3std3__45tupleIJN6thrust24THRUST_300001_SM_1000_NS6detail15normal_iteratorINSA_10device_ptrIdEEEESF_EEEE10policy1000Ei13daxpy_functorSF_JPdSK_EEEvT0_iT1_T2_DpNS2_10kernel_argIT3_EE_param_5];
	ld.param.u64 	%rd24, [_ZN3cub18CUB_300001_SM_10006detail9transform16transform_kernelINS2_10policy_hubILb1EN4cuda3std3__45tupleIJN6thrust24THRUST_300001_SM_1000_NS6detail15normal_iteratorINSA_10device_ptrIdEEEESF_EEEE10policy1000Ei13daxpy_functorSF_JPdSK_EEEvT0_iT1_T2_DpNS2_10kernel_argIT3_EE_param_4];
	ld.param.u64 	%rd28, [_ZN3cub18CUB_300001_SM_10006detail9transform16transform_kernelINS2_10policy_hubILb1EN4cuda3std3__45tupleIJN6thrust24THRUST_300001_SM_1000_NS6detail15normal_iteratorINSA_10device_ptrIdEEEESF_EEEE10policy1000Ei13daxpy_functorSF_JPdSK_EEEvT0_iT1_T2_DpNS2_10kernel_argIT3_EE_param_3];
	ld.param.u32 	%r44, [_ZN3cub18CUB_300001_SM_10006detail9transform16transform_kernelINS2_10policy_hubILb1EN4cuda3std3__45tupleIJN6thrust24THRUST_300001_SM_1000_NS6detail15normal_iteratorINSA_10device_ptrIdEEEESF_EEEE10policy1000Ei13daxpy_functorSF_JPdSK_EEEvT0_iT1_T2_DpNS2_10kernel_argIT3_EE_param_1];
	cvta.to.global.u64 	%rd1, %rd28;
	cvta.to.global.u64 	%rd2, %rd24;
	cvta.to.global.u64 	%rd3, %rd26;
	shl.b32 	%r1, %r44, 7;
	mov.u32 	%r46, %ctaid.x;
	mul.lo.s32 	%r2, %r1, %r46;
	sub.s32 	%r3, %r45, %r2;
	min.s32 	%r4, %r1, %r3;
	shl.b32 	%r5, %r4, 3;
	mov.u32 	%r6, %tid.x;
	shl.b32 	%r74, %r6, 7;
	setp.ge.s32 	%p1, %r74, %r5;
	@%p1 bra 	$L__BB1_5;
	mul.wide.u32 	%rd4, %r6, 128;
	add.s64 	%rd29, %rd2, %rd4;
	mul.wide.s32 	%rd5, %r2, 8;
	add.s64 	%rd95, %rd29, %rd5;
	mov.u32 	%r73, %r74;
$L__BB1_2:
	.pragma "nounroll";
	// begin inline asm
	prefetch.global.L2 [%rd95];
	// end inline asm
	add.s32 	%r73, %r73, 16384;
	add.s64 	%rd95, %rd95, 16384;
	setp.lt.s32 	%p2, %r73, %r5;
	@%p2 bra 	$L__BB1_2;
	add.s64 	%rd31, %rd3, %rd4;
	add.s64 	%rd96, %rd31, %rd5;
$L__BB1_4:
	.pragma "nounroll";
	// begin inline asm
	prefetch.global.L2 [%rd96];
	// end inline asm
	add.s32 	%r74, %r74, 16384;
	add.s64 	%rd96, %rd96, 16384;
	setp.lt.s32 	%p3, %r74, %r5;
	@%p3 bra 	$L__BB1_4;
$L__BB1_5:
	mul.wide.s32 	%rd97, %r2, 8;
	add.s64 	%rd12, %rd2, %rd97;
	add.s64 	%rd13, %rd3, %rd97;
	add.s64 	%rd14, %rd1, %rd97;
	setp.gt.s32 	%p4, %r1, %r3;
	@%p4 bra 	$L__BB1_18;
	setp.lt.s32 	%p5, %r44, 1;
	@%p5 bra 	$L__BB1_59;
	setp.lt.u32 	%p6, %r44, 8;
	mov.b32 	%r82, 0;
	@%p6 bra 	$L__BB1_10;
	and.b32  	%r48, %r44, 2147483640;
	neg.s32 	%r76, %r48;
	mul.wide.u32 	%rd34, %r6, 8;
	add.s64 	%rd15, %rd1, %rd34;
	add.s64 	%rd35, %rd97, 3072;
	add.s32 	%r75, %r6, 128;
	add.s64 	%rd17, %rd3, %rd35;
	add.s64 	%rd18, %rd1, %rd35;
$L__BB1_9:
	.pragma "nounroll";
	and.b32  	%r82, %r44, 2147483640;
	mul.wide.s32 	%rd36, %r75, 8;
	cvta.to.global.u64 	%rd37, %rd24;
	mov.u32 	%r49, %ctaid.x;
	mul.lo.s32 	%r50, %r44, %r49;
	shl.b32 	%r51, %r50, 7;
	mul.wide.s32 	%rd38, %r51, 8;
	add.s64 	%rd39, %rd38, %rd37;
	add.s64 	%rd40, %rd39, %rd36;
	add.s64 	%rd41, %rd17, %rd36;
	add.s64 	%rd42, %rd18, %rd36;
	mul.wide.u32 	%rd43, %r6, 8;
	add.s64 	%rd44, %rd37, %rd43;
	add.s64 	%rd45, %rd44, %rd97;
	cvta.to.global.u64 	%rd46, %rd26;
	add.s64 	%rd47, %rd46, %rd43;
	add.s64 	%rd48, %rd47, %rd97;
	ld.global.f64 	%fd3, [%rd45];
	ld.global.f64 	%fd4, [%rd48];
	fma.rn.f64 	%fd5, %fd2, %fd3, %fd4;
	add.s64 	%rd49, %rd15, %rd97;
	st.global.f64 	[%rd49], %fd5;
	ld.global.f64 	%fd6, [%rd40];
	ld.global.f64 	%fd7, [%rd41+-3072];
	fma.rn.f64 	%fd8, %fd2, %fd6, %fd7;
	st.global.f64 	[%rd42+-3072], %fd8;
	ld.global.f64 	%fd9, [%rd40+1024];
	ld.global.f64 	%fd10, [%rd41+-2048];
	fma.rn.f64 	%fd11, %fd2, %fd9, %fd10;
	st.global.f64 	[%rd42+-2048], %fd11;
	ld.global.f64 	%fd12, [%rd40+2048];
	ld.global.f64 	%fd13, [%rd41+-1024];
	fma.rn.f64 	%fd14, %fd2, %fd12, %fd13;
	st.global.f64 	[%rd42+-1024], %fd14;
	ld.global.f64 	%fd15, [%rd40+3072];
	ld.global.f64 	%fd16, [%rd41];
	fma.rn.f64 	%fd17, %fd2, %fd15, %fd16;
	st.global.f64 	[%rd42], %fd17;
	ld.global.f64 	%fd18, [%rd40+4096];
	ld.global.f64 	%fd19, [%rd41+1024];
	fma.rn.f64 	%fd20, %fd2, %fd18, %fd19;
	st.global.f64 	[%rd42+1024], %fd20;
	ld.global.f64 	%fd21, [%rd40+5120];
	ld.global.f64 	%fd22, [%rd41+2048];
	fma.rn.f64 	%fd23, %fd2, %fd21, %fd22;
	st.global.f64 	[%rd42+2048], %fd23;
	ld.global.f64 	%fd24, [%rd40+6144];
	ld.global.f64 	%fd25, [%rd41+3072];
	fma.rn.f64 	%fd26, %fd2, %fd24, %fd25;
	st.global.f64 	[%rd42+3072], %fd26;
	add.s32 	%r76, %r76, 8;
	add.s64 	%rd97, %rd97, 8192;
	add.s32 	%r75, %r75, 1024;
	setp.eq.s32 	%p7, %r76, 0;
	@%p7 bra 	$L__BB1_10;
	bra.uni 	$L__BB1_9;
$L__BB1_10:
	and.b32  	%r38, %r44, 7;
	setp.eq.s32 	%p8, %r38, 0;
	@%p8 bra 	$L__BB1_59;
	and.b32  	%r39, %r44, 3;
	setp.lt.u32 	%p9, %r38, 4;
	@%p9 bra 	$L__BB1_13;
	shl.b32 	%r52, %r82, 7;
	add.s32 	%r53, %r52, %r6;
	mul.wide.s32 	%rd50, %r53, 8;
	add.s64 	%rd51, %rd12, %rd50;
	add.s64 	%rd52, %rd13, %rd50;
	ld.global.f64 	%fd27, [%rd51];
	ld.global.f64 	%fd28, [%rd52];
	fma.rn.f64 	%fd29, %fd2, %fd27, %fd28;
	add.s64 	%rd53, %rd14, %rd50;
	st.global.f64 	[%rd53], %fd29;
	ld.global.f64 	%fd30, [%rd51+1024];
	ld.global.f64 	%fd31, [%rd52+1024];
	fma.rn.f64 	%fd32, %fd2, %fd30, %fd31;
	st.global.f64 	[%rd53+1024], %fd32;
	ld.global.f64 	%fd33, [%rd51+2048];
	ld.global.f64 	%fd34, [%rd52+2048];
	fma.rn.f64 	%fd35, %fd2, %fd33, %fd34;
	st.global.f64 	[%rd53+2048], %fd35;
	ld.global.f64 	%fd36, [%rd51+3072];
	ld.global.f64 	%fd37, [%rd52+3072];
	fma.rn.f64 	%fd38, %fd2, %fd36, %fd37;
	st.global.f64 	[%rd53+3072], %fd38;
	add.s32 	%r82, %r82, 4;
$L__BB1_13:
	setp.eq.s32 	%p10, %r39, 0;
	@%p10 bra 	$L__BB1_59;
	setp.eq.s32 	%p11, %r39, 1;
	@%p11 bra 	$L__BB1_16;
	shl.b32 	%r54, %r82, 7;
	add.s32 	%r55, %r54, %r6;
	mul.wide.s32 	%rd54, %r55, 8;
	add.s64 	%rd55, %rd12, %rd54;
	add.s64 	%rd56, %rd13, %rd54;
	ld.global.f64 	%fd39, [%rd55];
	ld.global.f64 	%fd40, [%rd56];
	fma.rn.f64 	%fd41, %fd2, %fd39, %fd40;
	add.s64 	%rd57, %rd14, %rd54;
	st.global.f64 	[%rd57], %fd41;
	ld.global.f64 	%fd42, [%rd55+1024];
	ld.global.f64 	%fd43, [%rd56+1024];
	fma.rn.f64 	%fd44, %fd2, %fd42, %fd43;
	st.global.f64 	[%rd57+1024], %fd44;
	add.s32 	%r82, %r82, 2;
$L__BB1_16:
	and.b32  	%r56, %r44, 1;
	setp.eq.b32 	%p12, %r56, 1;
	not.pred 	%p13, %p12;
	@%p13 bra 	$L__BB1_59;
	shl.b32 	%r57, %r82, 7;
	add.s32 	%r58, %r57, %r6;
	mul.wide.s32 	%rd58, %r58, 8;
	add.s64 	%rd59, %rd12, %rd58;
	add.s64 	%rd60, %rd13, %rd58;
	ld.global.f64 	%fd45, [%rd59];
	ld.global.f64 	%fd46, [%rd60];
	fma.rn.f64 	%fd47, %fd2, %fd45, %fd46;
	add.s64 	%rd61, %rd14, %rd58;
	st.global.f64 	[%rd61], %fd47;
	bra.uni 	$L__BB1_59;
$L__BB1_18:
	setp.lt.s32 	%p14, %r44, 1;
	@%p14 bra 	$L__BB1_59;
	and.b32  	%r14, %r44, 7;
	setp.lt.u32 	%p15, %r44, 8;
	mov.b32 	%r78, 0;
	@%p15 bra 	$L__BB1_38;
	and.b32  	%r78, %r44, 2147483640;
	mov.b32 	%r77, 0;
$L__BB1_21:
	.pragma "nounroll";
	shl.b32 	%r61, %r77, 7;
	add.s32 	%r22, %r61, %r6;
	setp.ge.s32 	%p16, %r22, %r4;
	@%p16 bra 	$L__BB1_23;
	mul.wide.u32 	%rd62, %r22, 8;
	add.s64 	%rd63, %rd12, %rd62;
	add.s64 	%rd64, %rd13, %rd62;
	ld.global.f64 	%fd48, [%rd63];
	ld.global.f64 	%fd49, [%rd64];
	fma.rn.f64 	%fd50, %fd2, %fd48, %fd49;
	add.s64 	%rd65, %rd14, %rd62;
	st.global.f64 	[%rd65], %fd50;
$L__BB1_23:
	add.s32 	%r62, %r22, 128;
	setp.ge.s32 	%p17, %r62, %r4;
	mul.wide.s32 	%rd66, %r62, 8;
	add.s64 	%rd21, %rd12, %rd66;
	add.s64 	%rd22, %rd13, %rd66;
	add.s64 	%rd23, %rd14, %rd66;
	@%p17 bra 	$L__BB1_25;
	ld.global.f64 	%fd51, [%rd21];
	ld.global.f64 	%fd52, [%rd22];
	fma.rn.f64 	%fd53, %fd2, %fd51, %fd52;
	st.global.f64 	[%rd23], %fd53;
$L__BB1_25:
	add.s32 	%r63, %r22, 256;
	setp.ge.s32 	%p18, %r63, %r4;
	@%p18 bra 	$L__BB1_27;
	ld.global.f64 	%fd54, [%rd21+1024];
	ld.global.f64 	%fd55, [%rd22+1024];
	fma.rn.f64 	%fd56, %fd2, %fd54, %fd55;
	st.global.f64 	[%rd23+1024], %fd56;
$L__BB1_27:
	add.s32 	%r64, %r22, 384;
	setp.ge.s32 	%p19, %r64, %r4;
	@%p19 bra 	$L__BB1_29;
	ld.global.f64 	%fd57, [%rd21+2048];
	ld.global.f64 	%fd58, [%rd22+2048];
	fma.rn.f64 	%fd59, %fd2, %fd57, %fd58;
	st.global.f64 	[%rd23+2048], %fd59;
$L__BB1_29:
	add.s32 	%r65, %r22, 512;
	setp.ge.s32 	%p20, %r65, %r4;
	@%p20 bra 	$L__BB1_31;
	ld.global.f64 	%fd60, [%rd21+3072];
	ld.global.f64 	%fd61, [%rd22+3072];
	fma.rn.f64 	%fd62, %fd2, %fd60, %fd61;
	st.global.f64 	[%rd23+3072], %fd62;
$L__BB1_31:
	add.s32 	%r66, %r22, 640;
	setp.ge.s32 	%p21, %r66, %r4;
	@%p21 bra 	$L__BB1_33;
	ld.global.f64 	%fd63, [%rd21+4096];
	ld.global.f64 	%fd64, [%rd22+4096];
	fma.rn.f64 	%fd65, %fd2, %fd63, %fd64;
	st.global.f64 	[%rd23+4096], %fd65;
$L__BB1_33:
	add.s32 	%r67, %r22, 768;
	setp.ge.s32 	%p22, %r67, %r4;
	@%p22 bra 	$L__BB1_35;
	ld.global.f64 	%fd66, [%rd21+5120];
	ld.global.f64 	%fd67, [%rd22+5120];
	fma.rn.f64 	%fd68, %fd2, %fd66, %fd67;
	st.global.f64 	[%rd23+5120], %fd68;
$L__BB1_35:
	add.s32 	%r68, %r22, 896;
	setp.ge.s32 	%p23, %r68, %r4;
	@%p23 bra 	$L__BB1_37;
	ld.global.f64 	%fd69, [%rd21+6144];
	ld.global.f64 	%fd70, [%rd22+6144];
	fma.rn.f64 	%fd71, %fd2, %fd69, %fd70;
	st.global.f64 	[%rd23+6144], %fd71;
$L__BB1_37:
	add.s32 	%r77, %r77, 8;
	setp.ne.s32 	%p24, %r77, %r78;
	@%p24 bra 	$L__BB1_21;
$L__BB1_38:
	setp.eq.s32 	%p25, %r14, 0;
	@%p25 bra 	$L__BB1_59;
	and.b32  	%r25, %r44, 3;
	setp.lt.u32 	%p26, %r14, 4;
	@%p26 bra 	$L__BB1_49;
	shl.b32 	%r69, %r78, 7;
	add.s32 	%r26, %r69, %r6;
	setp.ge.s32 	%p27, %r26, %r4;
	@%p27 bra 	$L__BB1_42;
	mul.wide.s32 	%rd67, %r26, 8;
	add.s64 	%rd68, %rd12, %rd67;
	add.s64 	%rd69, %rd13, %rd67;
	ld.global.f64 	%fd72, [%rd68];
	ld.global.f64 	%fd73, [%rd69];
	fma.rn.f64 	%fd74, %fd2, %fd72, %fd73;
	add.s64 	%rd70, %rd14, %rd67;
	st.global.f64 	[%rd70], %fd74;
$L__BB1_42:
	add.s32 	%r27, %r26, 128;
	setp.ge.s32 	%p28, %r27, %r4;
	@%p28 bra 	$L__BB1_44;
	mul.wide.s32 	%rd71, %r27, 8;
	add.s64 	%rd72, %rd12, %rd71;
	add.s64 	%rd73, %rd13, %rd71;
	ld.global.f64 	%fd75, [%rd72];
	ld.global.f64 	%fd76, [%rd73];
	fma.rn.f64 	%fd77, %fd2, %fd75, %fd76;
	add.s64 	%rd74, %rd14, %rd71;
	st.global.f64 	[%rd74], %fd77;
$L__BB1_44:
	add.s32 	%r28, %r26, 256;
	setp.ge.s32 	%p29, %r28, %r4;
	@%p29 bra 	$L__BB1_46;
	mul.wide.s32 	%rd75, %r28, 8;
	add.s64 	%rd76, %rd12, %rd75;
	add.s64 	%rd77, %rd13, %rd75;
	ld.global.f64 	%fd78, [%rd76];
	ld.global.f64 	%fd79, [%rd77];
	fma.rn.f64 	%fd80, %fd2, %fd78, %fd79;
	add.s64 	%rd78, %rd14, %rd75;
	st.global.f64 	[%rd78], %fd80;
$L__BB1_46:
	add.s32 	%r29, %r26, 384;
	setp.ge.s32 	%p30, %r29, %r4;
	@%p30 bra 	$L__BB1_48;
	mul.wide.s32 	%rd79, %r29, 8;
	add.s64 	%rd80, %rd12, %rd79;
	add.s64 	%rd81, %rd13, %rd79;
	ld.global.f64 	%fd81, [%rd80];
	ld.global.f64 	%fd82, [%rd81];
	fma.rn.f64 	%fd83, %fd2, %fd81, %fd82;
	add.s64 	%rd82, %rd14, %rd79;
	st.global.f64 	[%rd82], %fd83;
$L__BB1_48:
	add.s32 	%r78, %r78, 4;
$L__BB1_49:
	setp.eq.s32 	%p31, %r25, 0;
	@%p31 bra 	$L__BB1_59;
	setp.eq.s32 	%p32, %r25, 1;
	@%p32 bra 	$L__BB1_56;
	shl.b32 	%r70, %r78, 7;
	add.s32 	%r32, %r70, %r6;
	setp.ge.s32 	%p33, %r32, %r4;
	@%p33 bra 	$L__BB1_53;
	mul.wide.s32 	%rd83, %r32, 8;
	add.s64 	%rd84, %rd12, %rd83;
	add.s64 	%rd85, %rd13, %rd83;
	ld.global.f64 	%fd84, [%rd84];
	ld.global.f64 	%fd85, [%rd85];
	fma.rn.f64 	%fd86, %fd2, %fd84, %fd85;
	add.s64 	%rd86, %rd14, %rd83;
	st.global.f64 	[%rd86], %fd86;
$L__BB1_53:
	add.s32 	%r33, %r32, 128;
	setp.ge.s32 	%p34, %r33, %r4;
	@%p34 bra 	$L__BB1_55;
	mul.wide.s32 	%rd87, %r33, 8;
	add.s64 	%rd88, %rd12, %rd87;
	add.s64 	%rd89, %rd13, %rd87;
	ld.global.f64 	%fd87, [%rd88];
	ld.global.f64 	%fd88, [%rd89];
	fma.rn.f64 	%fd89, %fd2, %fd87, %fd88;
	add.s64 	%rd90, %rd14, %rd87;
	st.global.f64 	[%rd90], %fd89;
$L__BB1_55:
	add.s32 	%r78, %r78, 2;
$L__BB1_56:
	and.b32  	%r71, %r44, 1;
	setp.eq.b32 	%p35, %r71, 1;
	not.pred 	%p36, %p35;
	@%p36 bra 	$L__BB1_59;
	shl.b32 	%r72, %r78, 7;
	add.s32 	%r36, %r72, %r6;
	setp.ge.s32 	%p37, %r36, %r4;
	@%p37 bra 	$L__BB1_59;
	mul.wide.s32 	%rd91, %r36, 8;
	add.s64 	%rd92, %rd12, %rd91;
	add.s64 	%rd93, %rd13, %rd91;
	ld.global.f64 	%fd90, [%rd92];
	ld.global.f64 	%fd91, [%rd93];
	fma.rn.f64 	%fd92, %fd2, %fd90, %fd91;
	add.s64 	%rd94, %rd14, %rd91;
	st.global.f64 	[%rd94], %fd92;
$L__BB1_59:
	ret;

}
	// .globl	_ZN3cub18CUB_300001_SM_10006detail9transform16transform_kernelINS2_10policy_hubILb1EN4cuda3std3__45tupleIJN6thrust24THRUST_300001_SM_1000_NS6detail15normal_iteratorINSA_10device_ptrIdEEEESF_EEEE10policy1000El13daxpy_functorSF_JPdSK_EEEvT0_iT1_T2_DpNS2_10kernel_argIT3_EE
.visible .entry _ZN3cub18CUB_300001_SM_10006detail9transform16transform_kernelINS2_10policy_hubILb1EN4cuda3std3__45tupleIJN6thrust24THRUST_300001_SM_1000_NS6detail15normal_iteratorINSA_10device_ptrIdEEEESF_EEEE10policy1000El13daxpy_functorSF_JPdSK_EEEvT0_iT1_T2_DpNS2_10kernel_argIT3_EE(
	.param .u64 _ZN3cub18CUB_300001_SM_10006detail9transform16transform_kernelINS2_10policy_hubILb1EN4cuda3std3__45tupleIJN6thrust24THRUST_300001_SM_1000_NS6detail15normal_iteratorINSA_10device_ptrIdEEEESF_EEEE10policy1000El13daxpy_functorSF_JPdSK_EEEvT0_iT1_T2_DpNS2_10kernel_argIT3_EE_param_0,
	.param .u32 _ZN3cub18CUB_300001_SM_10006detail9transform16transform_kernelINS2_10policy_hubILb1EN4cuda3std3__45tupleIJN6thrust24THRUST_300001_SM_1000_NS6detail15normal_iteratorINSA_10device_ptrIdEEEESF_EEEE10policy1000El13daxpy_functorSF_JPdSK_EEEvT0_iT1_T2_DpNS2_10kernel_argIT3_EE_param_1,
	.param .align 8 .b8 _ZN3cub18CUB_300001_SM_10006detail9transform16transform_kernelINS2_10policy_hubILb1EN4cuda3std3__45tupleIJN6thrust24THRUST_300001_SM_1000_NS6detail15normal_iteratorINSA_10device_ptrIdEEEESF_EEEE10policy1000El13daxpy_functorSF_JPdSK_EEEvT0_iT1_T2_DpNS2_10kernel_argIT3_EE_param_2[8],
	.param .align 8 .b8 _ZN3cub18CUB_300001_SM_10006detail9transform16transform_kernelINS2_10policy_hubILb1EN4cuda3std3__45tupleIJN6thrust24THRUST_300001_SM_1000_NS6detail15normal_iteratorINSA_10device_ptrIdEEEESF_EEEE10policy1000El13daxpy_functorSF_JPdSK_EEEvT0_iT1_T2_DpNS2_10kernel_argIT3_EE_param_3[8],
	.param .align 8 .b8 _ZN3cub18CUB_300001_SM_10006detail9transform16transform_kernelINS2_10policy_hubILb1EN4cuda3std3__45tupleIJN6thrust24THRUST_300001_SM_1000_NS6detail15normal_iteratorINSA_10device_ptrIdEEEESF_EEEE10policy1000El13daxpy_functorSF_JPdSK_EEEvT0_iT1_T2_DpNS2_10kernel_argIT3_EE_param_4[16],
	.param .align 8 .b8 _ZN3cub18CUB_300001_SM_10006detail9transform16transform_kernelINS2_10policy_hubILb1EN4cuda3std3__45tupleIJN6thrust24THRUST_300001_SM_1000_NS6detail15normal_iteratorINSA_10device_ptrIdEEEESF_EEEE10policy1000El13daxpy_functorSF_JPdSK_EEEvT0_iT1_T2_DpNS2_10kernel_argIT3_EE_param_5[16]
)
.maxntid 128
{
	.reg .pred 	%p<38>;
	.reg .b32 	%r<80>;
	.reg .b64 	%rd<107>;
	.reg .b64 	%fd<93>;

	ld.param.f64 	%fd2, [_ZN3cub18CUB_300001_SM_10006detail9transform16transform_kernelINS2_10policy_hubILb1EN4cuda3std3__45tupleIJN6thrust24THRUST_300001_SM_1000_NS6detail15normal_iteratorINSA_10device_ptrIdEEEESF_EEEE10policy1000El13daxpy_functorSF_JPdSK_EEEvT0_iT1_T2_DpNS2_10kernel_argIT3_EE_param_2];
	ld.param.u64 	%rd29, [_ZN3cub18CUB_300001_SM_10006detail9transform16transform_kernelINS2_10policy_hubILb1EN4cuda3std3__45tupleIJN6thrust24THRUST_300001_SM_1000_NS6detail15normal_iteratorINSA_10device_ptrIdEEEESF_EEEE10policy1000El13daxpy_functorSF_JPdSK_EEEvT0_iT1_T2_DpNS2_10kernel_argIT3_EE_param_0];
	ld.param.u64 	%rd27, [_ZN3cub18CUB_300001_SM_10006detail9transform16transform_kernelINS2_10policy_hubILb1EN4cuda3std3__45tupleIJN6thrust24THRUST_300001_SM_1000_NS6detail15normal_iteratorINSA_10device_ptrIdEEEESF_EEEE10policy1000El13daxpy_functorSF_JPdSK_EEEvT0_iT1_T2_DpNS2_10kernel_argIT3_EE_param_5];
	ld.param.u64 	%rd25, [_ZN3cub18CUB_300001_SM_10006detail9transform16transform_kernelINS2_10policy_hubILb1EN4cuda3std3__45tupleIJN6thrust24THRUST_300001_SM_1000_NS6detail15normal_iteratorINSA_10device_ptrIdEEEESF_EEEE10policy1000El13daxpy_functorSF_JPdSK_EEEvT0_iT1_T2_DpNS2_10kernel_argIT3_EE_param_4];
	ld.param.u64 	%rd30, [_ZN3cub18CUB_300001_SM_10006detail9transform16transform_kernelINS2_10policy_hubILb1EN4cuda3std3__45tupleIJN6thrust24THRUST_300001_SM_1000_NS6detail15normal_iteratorINSA_10device_ptrIdEEEESF_EEEE10policy1000El13daxpy_functorSF_JPdSK_EEEvT0_iT1_T2_DpNS2_10kernel_argIT3_EE_param_3];
	ld.param.u32 	%r42, [_ZN3cub18CUB_300001_SM_10006detail9transform16transform_kernelINS2_10policy_hubILb1EN4cuda3std3__45tupleIJN6thrust24THRUST_300001_SM_1000_NS6detail15normal_iteratorINSA_10device_ptrIdEEEESF_EEEE10policy1000El13daxpy_functorSF_JPdSK_EEEvT0_iT1_T2_DpNS2_10kernel_argIT3_EE_param_1];
	cvta.to.global.u64 	%rd1, %rd30;
	cvta.to.global.u64 	%rd2, %rd25;
	cvta.to.global.u64 	%rd3, %rd27;
	shl.b32 	%r1, %r42, 7;
	mov.u32 	%r43, %ctaid.x;
	cvt.u64.u32 	%rd31, %r43;
	cvt.s64.s32 	%rd32, %r1;
	mul.lo.s64 	%rd4, %rd32, %rd31;
	sub.s64 	%rd33, %rd29, %rd4;
	min.s64 	%rd34, %rd33, %rd32;
	cvt.u32.u64 	%r2, %rd34;
	shl.b32 	%r3, %r2, 3;
	mov.u32 	%r4, %tid.x;
	shl.b32 	%r70, %r4, 7;
	setp.ge.s32 	%p1, %r70, %r3;
	@%p1 bra 	$L__BB2_5;
	shl.b64 	%rd5, %rd4, 3;
	add.s64 	%rd35, %rd2, %rd5;
	mul.wide.u32 	%rd6, %r4, 128;
	add.s64 	%rd104, %rd35, %rd6;
	mov.u32 	%r69, %r70;
$L__BB2_2:
	.pragma "nounroll";
	// begin inline asm
	prefetch.global.L2 [%rd104];
	// end inline asm
	add.s32 	%r69, %r69, 16384;
	add.s64 	%rd104, %rd104, 16384;
	setp.lt.s32 	%p2, %r69, %r3;
	@%p2 bra 	$L__BB2_2;
	add.s64 	%rd37, %rd3, %rd5;
	add.s64 	%rd105, %rd37, %rd6;
$L__BB2_4:
	.pragma "nounroll";
	// begin inline asm
	prefetch.global.L2 [%rd105];
	// end inline asm
	add.s32 	%r70, %r70, 16384;
	add.s64 	%rd105, %rd105, 16384;
	setp.lt.s32 	%p3, %r70, %r3;
	@%p3 bra 	$L__BB2_4;
$L__BB2_5:
	shl.b64 	%rd106, %rd4, 3;
	add.s64 	%rd13, %rd2, %rd106;
	add.s64 	%rd14, %rd3, %rd106;
	add.s64 	%rd15, %rd1, %rd106;
	setp.eq.s32 	%p4, %r1, %r2;
	@%p4 bra 	$L__BB2_47;
	setp.lt.s32 	%p5, %r42, 1;
	@%p5 bra 	$L__BB2_59;
	and.b32  	%r10, %r42, 7;
	setp.lt.u32 	%p6, %r42, 8;
	mov.b32 	%r77, 0;
	@%p6 bra 	$L__BB2_26;
	and.b32  	%r77, %r42, 2147483640;
	mov.b32 	%r73, 0;
$L__BB2_9:
	.pragma "nounroll";
	shl.b32 	%r46, %r73, 7;
	add.s32 	%r20, %r46, %r4;
	setp.ge.s32 	%p7, %r20, %r2;
	@%p7 bra 	$L__BB2_11;
	mul.wide.u32 	%rd40, %r20, 8;
	add.s64 	%rd41, %rd13, %rd40;
	add.s64 	%rd42, %rd14, %rd40;
	ld.global.f64 	%fd3, [%rd41];
	ld.global.f64 	%fd4, [%rd42];
	fma.rn.f64 	%fd5, %fd2, %fd3, %fd4;
	add.s64 	%rd43, %rd15, %rd40;
	st.global.f64 	[%rd43], %fd5;
$L__BB2_11:
	add.s32 	%r47, %r20, 128;
	setp.ge.s32 	%p8, %r47, %r2;
	mul.wide.s32 	%rd44, %r47, 8;
	add.s64 	%rd22, %rd13, %rd44;
	add.s64 	%rd23, %rd14, %rd44;
	add.s64 	%rd24, %rd15, %rd44;
	@%p8 bra 	$L__BB2_13;
	ld.global.f64 	%fd6, [%rd22];
	ld.global.f64 	%fd7, [%rd23];
	fma.rn.f64 	%fd8, %fd2, %fd6, %fd7;
	st.global.f64 	[%rd24], %fd8;
$L__BB2_13:
	add.s32 	%r48, %r20, 256;
	setp.ge.s32 	%p9, %r48, %r2;
	@%p9 bra 	$L__BB2_15;
	ld.global.f64 	%fd9, [%rd22+1024];
	ld.global.f64 	%fd10, [%rd23+1024];
	fma.rn.f64 	%fd11, %fd2, %fd9, %fd10;
	st.global.f64 	[%rd24+1024], %fd11;
$L__BB2_15:
	add.s32 	%r49, %r20, 384;
	setp.ge.s32 	%p10, %r49, %r2;
	@%p10 bra 	$L__BB2_17;
	ld.global.f64 	%fd12, [%rd22+2048];
	ld.global.f64 	%fd13, [%rd23+2048];
	fma.rn.f64 	%fd14, %fd2, %fd12, %fd13;
	st.global.f64 	[%rd24+2048], %fd14;
$L__BB2_17:
	add.s32 	%r50, %r20, 512;
	setp.ge.s32 	%p11, %r50, %r2;
	@%p11 bra 	$L__BB2_19;
	ld.global.f64 	%fd15, [%rd22+3072];
	ld.global.f64 	%fd16, [%rd23+3072];
	fma.rn.f64 	%fd17, %fd2, %fd15, %fd16;
	st.global.f64 	[%rd24+3072], %fd17;
$L__BB2_19:
	add.s32 	%r51, %r20, 640;
	setp.ge.s32 	%p12, %r51, %r2;
	@%p12 bra 	$L__BB2_21;
	ld.global.f64 	%fd18, [%rd22+4096];
	ld.global.f64 	%fd19, [%rd23+4096];
	fma.rn.f64 	%fd20, %fd2, %fd18, %fd19;
	st.global.f64 	[%rd24+4096], %fd20;
$L__BB2_21:
	add.s32 	%r52, %r20, 768;
	setp.ge.s32 	%p13, %r52, %r2;
	@%p13 bra 	$L__BB2_23;
	ld.global.f64 	%fd21, [%rd22+5120];
	ld.global.f64 	%fd22, [%rd23+5120];
	fma.rn.f64 	%fd23, %fd2, %fd21, %fd22;
	st.global.f64 	[%rd24+5120], %fd23;
$L__BB2_23:
	add.s32 	%r53, %r20, 896;
	setp.ge.s32 	%p14, %r53, %r2;
	@%p14 bra 	$L__BB2_25;
	ld.global.f64 	%fd24, [%rd22+6144];
	ld.global.f64 	%fd25, [%rd23+6144];
	fma.rn.f64 	%fd26, %fd2, %fd24, %fd25;
	st.global.f64 	[%rd24+6144], %fd26;
$L__BB2_25:
	add.s32 	%r73, %r73, 8;
	setp.eq.s32 	%p15, %r73, %r77;
	@%p15 bra 	$L__BB2_26;
	bra.uni 	$L__BB2_9;
$L__BB2_26:
	setp.eq.s32 	%p16, %r10, 0;
	@%p16 bra 	$L__BB2_59;
	and.b32  	%r30, %r42, 3;
	setp.lt.u32 	%p17, %r10, 4;
	@%p17 bra 	$L__BB2_37;
	shl.b32 	%r54, %r77, 7;
	add.s32 	%r31, %r54, %r4;
	setp.ge.s32 	%p18, %r31, %r2;
	@%p18 bra 	$L__BB2_30;
	mul.wide.s32 	%rd45, %r31, 8;
	add.s64 	%rd46, %rd13, %rd45;
	add.s64 	%rd47, %rd14, %rd45;
	ld.global.f64 	%fd27, [%rd46];
	ld.global.f64 	%fd28, [%rd47];
	fma.rn.f64 	%fd29, %fd2, %fd27, %fd28;
	add.s64 	%rd48, %rd15, %rd45;
	st.global.f64 	[%rd48], %fd29;
$L__BB2_30:
	add.s32 	%r32, %r31, 128;
	setp.ge.s32 	%p19, %r32, %r2;
	@%p19 bra 	$L__BB2_32;
	mul.wide.s32 	%rd49, %r32, 8;
	add.s64 	%rd50, %rd13, %rd49;
	add.s64 	%rd51, %rd14, %rd49;
	ld.global.f64 	%fd30, [%rd50];
	ld.global.f64 	%fd31, [%rd51];
	fma.rn.f64 	%fd32, %fd2, %fd30, %fd31;
	add.s64 	%rd52, %rd15, %rd49;
	st.global.f64 	[%rd52], %fd32;
$L__BB2_32:
	add.s32 	%r33, %r31, 256;
	setp.ge.s32 	%p20, %r33, %r2;
	@%p20 bra 	$L__BB2_34;
	mul.wide.s32 	%rd53, %r33, 8;
	add.s64 	%rd54, %rd13, %rd53;
	add.s64 	%rd55, %rd14, %rd53;
	ld.global.f64 	%fd33, [%rd54];
	ld.global.f64 	%fd34, [%rd55];
	fma.rn.f64 	%fd35, %fd2, %fd33, %fd34;
	add.s64 	%rd56, %rd15, %rd53;
	st.global.f64 	[%rd56], %fd35;
$L__BB2_34:
	add.s32 	%r34, %r31, 384;
	setp.ge.s32 	%p21, %r34, %r2;
	@%p21 bra 	$L__BB2_36;
	mul.wide.s32 	%rd57, %r34, 8;
	add.s64 	%rd58, %rd13, %rd57;
	add.s64 	%rd59, %rd14, %rd57;
	ld.global.f64 	%fd36, [%rd58];
	ld.global.f64 	%fd37, [%rd59];
	fma.rn.f64 	%fd38, %fd2, %fd36, %fd37;
	add.s64 	%rd60, %rd15, %rd57;
	st.global.f64 	[%rd60], %fd38;
$L__BB2_36:
	add.s32 	%r77, %r77, 4;
$L__BB2_37:
	setp.eq.s32 	%p22, %r30, 0;
	@%p22 bra 	$L__BB2_59;
	setp.eq.s32 	%p23, %r30, 1;
	@%p23 bra 	$L__BB2_44;
	shl.b32 	%r55, %r77, 7;
	add.s32 	%r37, %r55, %r4;
	setp.ge.s32 	%p24, %r37, %r2;
	@%p24 bra 	$L__BB2_41;
	mul.wide.s32 	%rd61, %r37, 8;
	add.s64 	%rd62, %rd13, %rd61;
	add.s64 	%rd63, %rd14, %rd61;
	ld.global.f64 	%fd39, [%rd62];
	ld.global.f64 	%fd40, [%rd63];
	fma.rn.f64 	%fd41, %fd2, %fd39, %fd40;
	add.s64 	%rd64, %rd15, %rd61;
	st.global.f64 	[%rd64], %fd41;
$L__BB2_41:
	add.s32 	%r38, %r37, 128;
	setp.ge.s32 	%p25, %r38, %r2;
	@%p25 bra 	$L__BB2_43;
	mul.wide.s32 	%rd65, %r38, 8;
	add.s64 	%rd66, %rd13, %rd65;
	add.s64 	%rd67, %rd14, %rd65;
	ld.global.f64 	%fd42, [%rd66];
	ld.global.f64 	%fd43, [%rd67];
	fma.rn.f64 	%fd44, %fd2, %fd42, %fd43;
	add.s64 	%rd68, %rd15, %rd65;
	st.global.f64 	[%rd68], %fd44;
$L__BB2_43:
	add.s32 	%r77, %r77, 2;
$L__BB2_44:
	and.b32  	%r56, %r42, 1;
	setp.eq.b32 	%p26, %r56, 1;
	not.pred 	%p27, %p26;
	@%p27 bra 	$L__BB2_59;
	shl.b32 	%r57, %r77, 7;
	add.s32 	%r41, %r57, %r4;
	setp.ge.s32 	%p28, %r41, %r2;
	@%p28 bra 	$L__BB2_59;
	mul.wide.s32 	%rd69, %r41, 8;
	add.s64 	%rd70, %rd13, %rd69;
	add.s64 	%rd71, %rd14, %rd69;
	ld.global.f64 	%fd45, [%rd70];
	ld.global.f64 	%fd46, [%rd71];
	fma.rn.f64 	%fd47, %fd2, %fd45, %fd46;
	add.s64 	%rd72, %rd15, %rd69;
	st.global.f64 	[%rd72], %fd47;
	bra.uni 	$L__BB2_59;
$L__BB2_47:
	setp.lt.s32 	%p29, %r42, 1;
	@%p29 bra 	$L__BB2_59;
	setp.lt.u32 	%p30, %r42, 8;
	mov.b32 	%r75, 0;
	@%p30 bra 	$L__BB2_51;
	and.b32  	%r75, %r42, 2147483640;
	neg.s32 	%r72, %r75;
	mul.wide.u32 	%rd73, %r4, 8;
	add.s64 	%rd16, %rd1, %rd73;
	add.s64 	%rd74, %rd106, 3072;
	add.s32 	%r71, %r4, 128;
	add.s64 	%rd18, %rd3, %rd74;
	add.s64 	%rd19, %rd1, %rd74;
$L__BB2_50:
	.pragma "nounroll";
	mul.wide.s32 	%rd75, %r71, 8;
	cvta.to.global.u64 	%rd76, %rd25;
	cvt.s64.s32 	%rd77, %r1;
	mov.u32 	%r61, %ctaid.x;
	cvt.u64.u32 	%rd78, %r61;
	mul.lo.s64 	%rd79, %rd77, %rd78;
	shl.b64 	%rd80, %rd79, 3;
	add.s64 	%rd81, %rd80, %rd76;
	add.s64 	%rd82, %rd81, %rd75;
	add.s64 	%rd83, %rd18, %rd75;
	add.s64 	%rd84, %rd19, %rd75;
	mul.wide.u32 	%rd85, %r4, 8;
	add.s64 	%rd86, %rd76, %rd85;
	add.s64 	%rd87, %rd86, %rd106;
	cvta.to.global.u64 	%rd88, %rd27;
	add.s64 	%rd89, %rd88, %rd85;
	add.s64 	%rd90, %rd89, %rd106;
	ld.global.f64 	%fd48, [%rd87];
	ld.global.f64 	%fd49, [%rd90];
	fma.rn.f64 	%fd50, %fd2, %fd48, %fd49;
	add.s64 	%rd91, %rd16, %rd106;
	st.global.f64 	[%rd91], %fd50;
	ld.global.f64 	%fd51, [%rd82];
	ld.global.f64 	%fd52, [%rd83+-3072];
	fma.rn.f64 	%fd53, %fd2, %fd51, %fd52;
	st.global.f64 	[%rd84+-3072], %fd53;
	ld.global.f64 	%fd54, [%rd82+1024];
	ld.global.f64 	%fd55, [%rd83+-2048];
	fma.rn.f64 	%fd56, %fd2, %fd54, %fd55;
	st.global.f64 	[%rd84+-2048], %fd56;
	ld.global.f64 	%fd57, [%rd82+2048];
	ld.global.f64 	%fd58, [%rd83+-1024];
	fma.rn.f64 	%fd59, %fd2, %fd57, %fd58;
	st.global.f64 	[%rd84+-1024], %fd59;
	ld.global.f64 	%fd60, [%rd82+3072];
	ld.global.f64 	%fd61, [%rd83];
	fma.rn.f64 	%fd62, %fd2, %fd60, %fd61;
	st.global.f64 	[%rd84], %fd62;
	ld.global.f64 	%fd63, [%rd82+4096];
	ld.global.f64 	%fd64, [%rd83+1024];
	fma.rn.f64 	%fd65, %fd2, %fd63, %fd64;
	st.global.f64 	[%rd84+1024], %fd65;
	ld.global.f64 	%fd66, [%rd82+5120];
	ld.global.f64 	%fd67, [%rd83+2048];
	fma.rn.f64 	%fd68, %fd2, %fd66, %fd67;
	st.global.f64 	[%rd84+2048], %fd68;
	ld.global.f64 	%fd69, [%rd82+6144];
	ld.global.f64 	%fd70, [%rd83+3072];
	fma.rn.f64 	%fd71, %fd2, %fd69, %fd70;
	st.global.f64 	[%rd84+3072], %fd71;
	add.s32 	%r72, %r72, 8;
	add.s64 	%rd106, %rd106, 8192;
	add.s32 	%r71, %r71, 1024;
	setp.eq.s32 	%p31, %r72, 0;
	@%p31 bra 	$L__BB2_51;
	bra.uni 	$L__BB2_50;
$L__BB2_51:
	and.b32  	%r23, %r42, 7;
	setp.eq.s32 	%p32, %r23, 0;
	@%p32 bra 	$L__BB2_59;
	and.b32  	%r24, %r42, 3;
	setp.lt.u32 	%p33, %r23, 4;
	@%p33 bra 	$L__BB2_54;
	shl.b32 	%r62, %r75, 7;
	add.s32 	%r63, %r62, %r4;
	mul.wide.s32 	%rd92, %r63, 8;
	add.s64 	%rd93, %rd13, %rd92;
	add.s64 	%rd94, %rd14, %rd92;
	ld.global.f64 	%fd72, [%rd93];
	ld.global.f64 	%fd73, [%rd94];
	fma.rn.f64 	%fd74, %fd2, %fd72, %fd73;
	add.s64 	%rd95, %rd15, %rd92;
	st.global.f64 	[%rd95], %fd74;
	ld.global.f64 	%fd75, [%rd93+1024];
	ld.global.f64 	%fd76, [%rd94+1024];
	fma.rn.f64 	%fd77, %fd2, %fd75, %fd76;
	st.global.f64 	[%rd95+1024], %fd77;
	ld.global.f64 	%fd78, [%rd93+2048];
	ld.global.f64 	%fd79, [%rd94+2048];
	fma.rn.f64 	%fd80, %fd2, %fd78, %fd79;
	st.global.f64 	[%rd95+2048], %fd80;
	ld.global.f64 	%fd81, [%rd93+3072];
	ld.global.f64 	%fd82, [%rd94+3072];
	fma.rn.f64 	%fd83, %fd2, %fd81, %fd82;
	st.global.f64 	[%rd95+3072], %fd83;
	add.s32 	%r75, %r75, 4;
$L__BB2_54:
	setp.eq.s32 	%p34, %r24, 0;
	@%p34 bra 	$L__BB2_59;
	setp.eq.s32 	%p35, %r24, 1;
	@%p35 bra 	$L__BB2_57;
	shl.b32 	%r64, %r75, 7;
	add.s32 	%r65, %r64, %r4;
	mul.wide.s32 	%rd96, %r65, 8;
	add.s64 	%rd97, %rd13, %rd96;
	add.s64 	%rd98, %rd14, %rd96;
	ld.global.f64 	%fd84, [%rd97];
	ld.global.f64 	%fd85, [%rd98];
	fma.rn.f64 	%fd86, %fd2, %fd84, %fd85;
	add.s64 	%rd99, %rd15, %rd96;
	st.global.f64 	[%rd99], %fd86;
	ld.global.f64 	%fd87, [%rd97+1024];
	ld.global.f64 	%fd88, [%rd98+1024];
	fma.rn.f64 	%fd89, %fd2, %fd87, %fd88;
	st.global.f64 	[%rd99+1024], %fd89;
	add.s32 	%r75, %r75, 2;
$L__BB2_57:
	and.b32  	%r66, %r42, 1;
	setp.eq.b32 	%p36, %r66, 1;
	not.pred 	%p37, %p36;
	@%p37 bra 	$L__BB2_59;
	shl.b32 	%r67, %r75, 7;
	add.s32 	%r68, %r67, %r4;
	mul.wide.s32 	%rd100, %r68, 8;
	add.s64 	%rd101, %rd13, %rd100;
	add.s64 	%rd102, %rd14, %rd100;
	ld.global.f64 	%fd90, [%rd101];
	ld.global.f64 	%fd91, [%rd102];
	fma.rn.f64 	%fd92, %fd2, %fd90, %fd91;
	add.s64 	%rd103, %rd15, %rd100;
	st.global.f64 	[%rd103], %fd92;
$L__BB2_59:
	ret;

}


// ===== COMPILED SASS (sm_100) =====

	.target	sm_100

	.elftype	@"ET_EXEC"


//--------------------- .note.nv.tkinfo           --------------------------
	.section	.note.nv.tkinfo,"",@"SHT_NOTE"
	.sectionflags	@"SHF_NOTE_NV_TKINFO"
	.tkinfo
        /*0018*/ 	.word	0x00000002
        /*0030*/ 	.string	""
        /*0030*/ 	.string	"ptxas"
        /*0030*/ 	.string	"Cuda compilation tools, release 13.0, V13.0.88"
        /*0030*/ 	.string	"Build cuda_13.0.r13.0/compiler.36424714_0"
        /*0030*/ 	.string	"-arch sm_100 -m 64 "



//--------------------- .note.nv.cuinfo           --------------------------
	.section	.note.nv.cuinfo,"",@"SHT_NOTE"
	.sectionflags	@"SHF_NOTE_NV_CUINFO"
        /*0018*/ 	.short	0x0002
        /*001a*/ 	.short	0x0064
        /*001c*/ 	.short	0x0082
	.zero		2


//--------------------- .nv.info                  --------------------------
	.section	.nv.info,"",@"SHT_CUDA_INFO"
	.align	4


	//----- nvinfo : EIATTR_REGCOUNT
	.align		4
        /*0000*/ 	.byte	0x04, 0x2f
        /*0002*/ 	.short	(.L_46 - .L_45)
	.align		4
.L_45:
        /*0004*/ 	.word	index@(_ZN3cub18CUB_300001_SM_10006detail11EmptyKernelIvEEvv)
        /*0008*/ 	.word	0x00000004


	//----- nvinfo : EIATTR_FRAME_SIZE
	.align		4
.L_46:
        /*000c*/ 	.byte	0x04, 0x11
        /*000e*/ 	.short	(.L_48 - .L_47)
	.align		4
.L_47:
        /*0010*/ 	.word	index@(_ZN3cub18CUB_300001_SM_10006detail11EmptyKernelIvEEvv)
        /*0014*/ 	.word	0x00000000


	//----- nvinfo : EIATTR_REGCOUNT
	.align		4
.L_48:
        /*0018*/ 	.byte	0x04, 0x2f
        /*001a*/ 	.short	(.L_50 - .L_49)
	.align		4
.L_49:
        /*001c*/ 	.word	index@(_ZN3cub18CUB_300001_SM_10006detail9transform16transform_kernelINS2_10policy_hubILb1EN4cuda3std3__45tupleIJN6thrust24THRUST_300001_SM_1000_NS6detail15normal_iteratorINSA_10device_ptrIdEEEESF_EEEE10policy1000Ei13daxpy_functorSF_JPdSK_EEEvT0_iT1_T2_DpNS2_10kernel_argIT3_EE)
        /*0020*/ 	.word	0x00000020


	//----- nvinfo : EIATTR_FRAME_SIZE
	.align		4
.L_50:
        /*0024*/ 	.byte	0x04, 0x11
        /*0026*/ 	.short	(.L_52 - .L_51)
	.align		4
.L_51:
        /*0028*/ 	.word	index@(_ZN3cub18CUB_300001_SM_10006detail9transform16transform_kernelINS2_10policy_hubILb1EN4cuda3std3__45tupleIJN6thrust24THRUST_300001_SM_1000_NS6detail15normal_iteratorINSA_10device_ptrIdEEEESF_EEEE10policy1000Ei13daxpy_functorSF_JPdSK_EEEvT0_iT1_T2_DpNS2_10kernel_argIT3_EE)
        /*002c*/ 	.word	0x00000000


	//----- nvinfo : EIATTR_REGCOUNT
	.align		4
.L_52:
        /*0030*/ 	.byte	0x04, 0x2f
        /*0032*/ 	.short	(.L_54 - .L_53)
	.align		4
.L_53:
        /*0034*/ 	.word	index@(_ZN3cub18CUB_300001_SM_10006detail9transform16transform_kernelINS2_10policy_hubILb1EN4cuda3std3__45tupleIJN6thrust24THRUST_300001_SM_1000_NS6detail15normal_iteratorINSA_10device_ptrIdEEEESF_EEEE10policy1000El13daxpy_functorSF_JPdSK_EEEvT0_iT1_T2_DpNS2_10kernel_argIT3_EE)
        /*0038*/ 	.word	0x00000020


	//----- nvinfo : EIATTR_FRAME_SIZE
	.align		4
.L_54:
        /*003c*/ 	.byte	0x04, 0x11
        /*003e*/ 	.short	(.L_56 - .L_55)
	.align		4
.L_55:
        /*0040*/ 	.word	index@(_ZN3cub18CUB_300001_SM_10006detail9transform16transform_kernelINS2_10policy_hubILb1EN4cuda3std3__45tupleIJN6thrust24THRUST_300001_SM_1000_NS6detail15normal_iteratorINSA_10device_ptrIdEEEESF_EEEE10policy1000El13daxpy_functorSF_JPdSK_EEEvT0_iT1_T2_DpNS2_10kernel_argIT3_EE)
        /*0044*/ 	.word	0x00000000


	//----- nvinfo : EIATTR_MIN_STACK_SIZE
	.align		4
.L_56:
        /*0048*/ 	.byte	0x04, 0x12
        /*004a*/ 	.short	(.L_58 - .L_57)
	.align		4
.L_57:
        /*004c*/ 	.word	index@(_ZN3cub18CUB_300001_SM_10006detail9transform16transform_kernelINS2_10policy_hubILb1EN4cuda3std3__45tupleIJN6thrust24THRUST_300001_SM_1000_NS6detail15normal_iteratorINSA_10device_ptrIdEEEESF_EEEE10policy1000El13daxpy_functorSF_JPdSK_EEEvT0_iT1_T2_DpNS2_10kernel_argIT3_EE)
        /*0050*/ 	.word	0x00000000


	//----- nvinfo : EIATTR_MIN_STACK_SIZE
	.align		4
.L_58:
        /*0054*/ 	.byte	0x04, 0x12
        /*0056*/ 	.short	(.L_60 - .L_59)
	.align		4
.L_59:
        /*0058*/ 	.word	index@(_ZN3cub18CUB_300001_SM_10006detail9transform16transform_kernelINS2_10policy_hubILb1EN4cuda3std3__45tupleIJN6thrust24THRUST_300001_SM_1000_NS6detail15normal_iteratorINSA_10device_ptrIdEEEESF_EEEE10policy1000Ei13daxpy_functorSF_JPdSK_EEEvT0_iT1_T2_DpNS2_10kernel_argIT3_EE)
        /*005c*/ 	.word	0x00000000


	//----- nvinfo : EIATTR_MIN_STACK_SIZE
	.align		4
.L_60:
        /*0060*/ 	.byte	0x04, 0x12
        /*0062*/ 	.short	(.L_62 - .L_61)
	.align		4
.L_61:
        /*0064*/ 	.word	index@(_ZN3cub18CUB_300001_SM_10006detail11EmptyKernelIvEEvv)
        /*0068*/ 	.word	0x00000000
.L_62:


//--------------------- .nv.compat                --------------------------
	.section	.nv.compat,"",@"SHT_CUDA_COMPAT_INFO"
	.align	4
        /*0000*/ 	.byte	0x02, 0x09, 0x00, 0x00, 0x02, 0x02, 0x01, 0x00, 0x02, 0x05, 0x05, 0x00, 0x03, 0x07, 0x01, 0x01
        /*0010*/ 	.byte	0x02, 0x03, 0x00, 0x00, 0x02, 0x06, 0x01, 0x00, 0x04, 0x0b, 0x08, 0x00, 0x01, 0x00, 0x00, 0x00
        /*0020*/ 	.byte	0x00, 0x00, 0x00, 0x00


//--------------------- .nv.info._ZN3cub18CUB_300001_SM_10006detail9transform16transform_kernelINS2_10policy_hubILb1EN4cuda3std3__45tupleIJN6thrust24THRUST_300001_SM_1000_NS6detail15normal_iteratorINSA_10device_ptrIdEEEESF_EEEE10policy1000El13daxpy_functorSF_JPdSK_EEEvT0_iT1_T2_DpNS2_10kernel_argIT3_EE --------------------------
	.section	.nv.info._ZN3cub18CUB_300001_SM_10006detail9transform16transform_kernelINS2_10policy_hubILb1EN4cuda3std3__45tupleIJN6thrust24THRUST_300001_SM_1000_NS6detail15normal_iteratorINSA_10device_ptrIdEEEESF_EEEE10policy1000El13daxpy_functorSF_JPdSK_EEEvT0_iT1_T2_DpNS2_10kernel_argIT3_EE,"",@"SHT_CUDA_INFO"
	.sectionflags	@""
	.align	4


	//----- nvinfo : EIATTR_CUDA_API_VERSION
	.align		4
        /*0000*/ 	.byte	0x04, 0x37
        /*0002*/ 	.short	(.L_64 - .L_63)
.L_63:
        /*0004*/ 	.word	0x00000082


	//----- nvinfo : EIATTR_KPARAM_INFO
	.align		4
.L_64:
        /*0008*/ 	.byte	0x04, 0x17
        /*000a*/ 	.short	(.L_66 - .L_65)
.L_65:
        /*000c*/ 	.word	0x00000000
        /*0010*/ 	.short	0x0005
        /*0012*/ 	.short	0x0030
        /*0014*/ 	.byte	0x00, 0xf0, 0x41, 0x00


	//----- nvinfo : EIATTR_KPARAM_INFO
	.align		4
.L_66:
        /*0018*/ 	.byte	0x04, 0x17
        /*001a*/ 	.short	(.L_68 - .L_67)
.L_67:
        /*001c*/ 	.word	0x00000000
        /*0020*/ 	.short	0x0004
        /*0022*/ 	.short	0x0020
        /*0024*/ 	.byte	0x00, 0xf0, 0x41, 0x00


	//----- nvinfo : EIATTR_KPARAM_INFO
	.align		4
.L_68:
        /*0028*/ 	.byte	0x04, 0x17
        /*002a*/ 	.short	(.L_70 - .L_69)
.L_69:
        /*002c*/ 	.word	0x00000000
        /*0030*/ 	.short	0x0003
        /*0032*/ 	.short	0x0018
        /*0034*/ 	.byte	0x00, 0xf0, 0x21, 0x00


	//----- nvinfo : EIATTR_KPARAM_INFO
	.align		4
.L_70:
        /*0038*/ 	.byte	0x04, 0x17
        /*003a*/ 	.short	(.L_72 - .L_71)
.L_71:
        /*003c*/ 	.word	0x00000000
        /*0040*/ 	.short	0x0002
        /*0042*/ 	.short	0x0010
        /*0044*/ 	.byte	0x00, 0xf0, 0x21, 0x00


	//----- nvinfo : EIATTR_KPARAM_INFO
	.align		4
.L_72:
        /*0048*/ 	.byte	0x04, 0x17
        /*004a*/ 	.short	(.L_74 - .L_73)
.L_73:
        /*004c*/ 	.word	0x00000000
        /*0050*/ 	.short	0x0001
        /*0052*/ 	.short	0x0008
        /*0054*/ 	.byte	0x00, 0xf0, 0x11, 0x00


	//----- nvinfo : EIATTR_KPARAM_INFO
	.align		4
.L_74:
        /*0058*/ 	.byte	0x04, 0x17
        /*005a*/ 	.short	(.L_76 - .L_75)
.L_75:
        /*005c*/ 	.word	0x00000000
        /*0060*/ 	.short	0x0000
        /*0062*/ 	.short	0x0000
        /*0064*/ 	.byte	0x00, 0xf0, 0x21, 0x00


	//----- nvinfo : EIATTR_SPARSE_MMA_MASK
	.align		4
.L_76:
        /*0068*/ 	.byte	0x03, 0x50
        /*006a*/ 	.short	0x0000


	//----- nvinfo : EIATTR_MAXREG_COUNT
	.align		4
        /*006c*/ 	.byte	0x03, 0x1b
        /*006e*/ 	.short	0x00ff


	//----- nvinfo : EIATTR_MERCURY_ISA_VERSION
	.align		4
        /*0070*/ 	.byte	0x03, 0x5f
        /*0072*/ 	.short	0x0101


	//----- nvinfo : EIATTR_VRC_CTA_INIT_COUNT
	.align		4
        /*0074*/ 	.byte	0x02, 0x4a
	.zero		1
	.zero		1


	//----- nvinfo : EIATTR_EXIT_INSTR_OFFSETS
	.align		4
        /*0078*/ 	.byte	0x04, 0x1c
        /*007a*/ 	.short	(.L_78 - .L_77)


	//   ....[0]....
.L_77:
        /*007c*/ 	.word	0x000003f0


	//   ....[1]....
        /*0080*/ 	.word	0x00000ca0


	//   ....[2]....
        /*0084*/ 	.word	0x00000f90


	//   ....[3]....
        /*0088*/ 	.word	0x00001130


	//   ....[4]....
        /*008c*/ 	.word	0x00001160


	//   ....[5]....
        /*0090*/ 	.word	0x000011f0


	//   ....[6]....
        /*0094*/ 	.word	0x00001210


	//   ....[7]....
        /*0098*/ 	.word	0x000016c0


	//   ....[8]....
        /*009c*/ 	.word	0x00001920


	//   ....[9]....
        /*00a0*/ 	.word	0x00001a50


	//   ....[10]....
        /*00a4*/ 	.word	0x00001af0


	//----- nvinfo : EIATTR_MAX_THREADS
	.align		4
.L_78:
        /*00a8*/ 	.byte	0x04, 0x05
        /*00aa*/ 	.short	(.L_80 - .L_79)
.L_79:
        /*00ac*/ 	.word	0x00000080
        /*00b0*/ 	.word	0x00000001
        /*00b4*/ 	.word	0x00000001


	//----- nvinfo : EIATTR_CRS_STACK_SIZE
	.align		4
.L_80:
        /*00b8*/ 	.byte	0x04, 0x1e
        /*00ba*/ 	.short	(.L_82 - .L_81)
.L_81:
        /*00bc*/ 	.word	0x00000000


	//----- nvinfo : EIATTR_CBANK_PARAM_SIZE
	.align		4
.L_82:
        /*00c0*/ 	.byte	0x03, 0x19
        /*00c2*/ 	.short	0x0040


	//----- nvinfo : EIATTR_PARAM_CBANK
	.align		4
        /*00c4*/ 	.byte	0x04, 0x0a
        /*00c6*/ 	.short	(.L_84 - .L_83)
	.align		4
.L_83:
        /*00c8*/ 	.word	index@(.nv.constant0._ZN3cub18CUB_300001_SM_10006detail9transform16transform_kernelINS2_10policy_hubILb1EN4cuda3std3__45tupleIJN6thrust24THRUST_300001_SM_1000_NS6detail15normal_iteratorINSA_10device_ptrIdEEEESF_EEEE10policy1000El13daxpy_functorSF_JPdSK_EEEvT0_iT1_T2_DpNS2_10kernel_argIT3_EE)
        /*00cc*/ 	.short	0x0380
        /*00ce*/ 	.short	0x0040


	//----- nvinfo : EIATTR_SW_WAR
	.align		4
.L_84:
        /*00d0*/ 	.byte	0x04, 0x36
        /*00d2*/ 	.short	(.L_86 - .L_85)
.L_85:
        /*00d4*/ 	.word	0x00000008
.L_86:


//--------------------- .nv.info._ZN3cub18CUB_300001_SM_10006detail9transform16transform_kernelINS2_10policy_hubILb1EN4cuda3std3__45tupleIJN6thrust24THRUST_300001_SM_1000_NS6detail15normal_iteratorINSA_10device_ptrIdEEEESF_EEEE10policy1000Ei13daxpy_functorSF_JPdSK_EEEvT0_iT1_T2_DpNS2_10kernel_argIT3_EE --------------------------
	.section	.nv.info._ZN3cub18CUB_300001_SM_10006detail9transform16transform_kernelINS2_10policy_hubILb1EN4cuda3std3__45tupleIJN6thrust24THRUST_300001_SM_1000_NS6detail15normal_iteratorINSA_10device_ptrIdEEEESF_EEEE10policy1000Ei13daxpy_functorSF_JPdSK_EEEvT0_iT1_T2_DpNS2_10kernel_argIT3_EE,"",@"SHT_CUDA_INFO"
	.sectionflags	@""
	.align	4


	//----- nvinfo : EIATTR_CUDA_API_VERSION
	.align		4
        /*0000*/ 	.byte	0x04, 0x37
        /*0002*/ 	.short	(.L_88 - .L_87)
.L_87:
        /*0004*/ 	.word	0x00000082


	//----- nvinfo : EIATTR_KPARAM_INFO
	.align		4
.L_88:
        /*0008*/ 	.byte	0x04, 0x17
        /*000a*/ 	.short	(.L_90 - .L_89)
.L_89:
        /*000c*/ 	.word	0x00000000
        /*0010*/ 	.short	0x0005
        /*0012*/ 	.short	0x0028
        /*0014*/ 	.byte	0x00, 0xf0, 0x41, 0x00


	//----- nvinfo : EIATTR_KPARAM_INFO
	.align		4
.L_90:
        /*0018*/ 	.byte	0x04, 0x17
        /*001a*/ 	.short	(.L_92 - .L_91)
.L_91:
        /*001c*/ 	.word	0x00000000
        /*0020*/ 	.short	0x0004
        /*0022*/ 	.short	0x0018
        /*0024*/ 	.byte	0x00, 0xf0, 0x41, 0x00


	//----- nvinfo : EIATTR_KPARAM_INFO
	.align		4
.L_92:
        /*0028*/ 	.byte	0x04, 0x17
        /*002a*/ 	.short	(.L_94 - .L_93)
.L_93:
        /*002c*/ 	.word	0x00000000
        /*0030*/ 	.short	0x0003
        /*0032*/ 	.short	0x0010
        /*0034*/ 	.byte	0x00, 0xf0, 0x21, 0x00


	//----- nvinfo : EIATTR_KPARAM_INFO
	.align		4
.L_94:
        /*0038*/ 	.byte	0x04, 0x17
        /*003a*/ 	.short	(.L_96 - .L_95)
.L_95:
        /*003c*/ 	.word	0x00000000
        /*0040*/ 	.short	0x0002
        /*0042*/ 	.short	0x0008
        /*0044*/ 	.byte	0x00, 0xf0, 0x21, 0x00


	//----- nvinfo : EIATTR_KPARAM_INFO
	.align		4
.L_96:
        /*0048*/ 	.byte	0x04, 0x17
        /*004a*/ 	.short	(.L_98 - .L_97)
.L_97:
        /*004c*/ 	.word	0x00000000
        /*0050*/ 	.short	0x0001
        /*0052*/ 	.short	0x0004
        /*0054*/ 	.byte	0x00, 0xf0, 0x11, 0x00


	//----- nvinfo : EIATTR_KPARAM_INFO
	.align		4
.L_98:
        /*0058*/ 	.byte	0x04, 0x17
        /*005a*/ 	.short	(.L_100 - .L_99)
.L_99:
        /*005c*/ 	.word	0x00000000
        /*0060*/ 	.short	0x0000
        /*0062*/ 	.short	0x0000
        /*0064*/ 	.byte	0x00, 0xf0, 0x11, 0x00


	//----- nvinfo : EIATTR_SPARSE_MMA_MASK
	.align		4
.L_100:
        /*0068*/ 	.byte	0x03, 0x50
        /*006a*/ 	.short	0x0000


	//----- nvinfo : EIATTR_MAXREG_COUNT
	.align		4
        /*006c*/ 	.byte	0x03, 0x1b
        /*006e*/ 	.short	0x00ff


	//----- nvinfo : EIATTR_MERCURY_ISA_VERSION
	.align		4
        /*0070*/ 	.byte	0x03, 0x5f
        /*0072*/ 	.short	0x0101


	//----- nvinfo : EIATTR_VRC_CTA_INIT_COUNT
	.align		4
        /*0074*/ 	.byte	0x02, 0x4a
	.zero		1
	.zero		1


	//----- nvinfo : EIATTR_EXIT_INSTR_OFFSETS
	.align		4
        /*0078*/ 	.byte	0x04, 0x1c
        /*007a*/ 	.short	(.L_102 - .L_101)


	//   ....[0]....
.L_101:
        /*007c*/ 	.word	0x00000310


	//   ....[1]....
        /*0080*/ 	.word	0x00000850


	//   ....[2]....
        /*0084*/ 	.word	0x00000aa0


	//   ....[3]....
        /*0088*/ 	.word	0x00000bd0


	//   ....[4]....
        /*008c*/ 	.word	0x00000c70


	//   ....[5]....
        /*0090*/ 	.word	0x00000ca0


	//   ....[6]....
        /*0094*/ 	.word	0x00001200


	//   ....[7]....
        /*0098*/ 	.word	0x000014f0


	//   ....[8]....
        /*009c*/ 	.word	0x00001690


	//   ....[9]....
        /*00a0*/ 	.word	0x000016c0


	//   ....[10]....
        /*00a4*/ 	.word	0x00001750


	//----- nvinfo : EIATTR_MAX_THREADS
	.align		4
.L_102:
        /*00a8*/ 	.byte	0x04, 0x05
        /*00aa*/ 	.short	(.L_104 - .L_103)
.L_103:
        /*00ac*/ 	.word	0x00000080
        /*00b0*/ 	.word	0x00000001
        /*00b4*/ 	.word	0x00000001


	//----- nvinfo : EIATTR_CRS_STACK_SIZE
	.align		4
.L_104:
        /*00b8*/ 	.byte	0x04, 0x1e
        /*00ba*/ 	.short	(.L_106 - .L_105)
.L_105:
        /*00bc*/ 	.word	0x00000000


	//----- nvinfo : EIATTR_CBANK_PARAM_SIZE
	.align		4
.L_106:
        /*00c0*/ 	.byte	0x03, 0x19
        /*00c2*/ 	.short	0x0038


	//----- nvinfo : EIATTR_PARAM_CBANK
	.align		4
        /*00c4*/ 	.byte	0x04, 0x0a
        /*00c6*/ 	.short	(.L_108 - .L_107)
	.align		4
.L_107:
        /*00c8*/ 	.word	index@(.nv.constant0._ZN3cub18CUB_300001_SM_10006detail9transform16transform_kernelINS2_10policy_hubILb1EN4cuda3std3__45tupleIJN6thrust24THRUST_300001_SM_1000_NS6detail15normal_iteratorINSA_10device_ptrIdEEEESF_EEEE10policy1000Ei13daxpy_functorSF_JPdSK_EEEvT0_iT1_T2_DpNS2_10kernel_argIT3_EE)
        /*00cc*/ 	.short	0x0380
        /*00ce*/ 	.short	0x0038


	//----- nvinfo : EIATTR_SW_WAR
	.align		4
.L_108:
        /*00d0*/ 	.byte	0x04, 0x36
        /*00d2*/ 	.short	(.L_110 - .L_109)
.L_109:
        /*00d4*/ 	.word	0x00000008
.L_110:


//--------------------- .nv.info._ZN3cub18CUB_300001_SM_10006detail11EmptyKernelIvEEvv --------------------------
	.section	.nv.info._ZN3cub18CUB_300001_SM_10006detail11EmptyKernelIvEEvv,"",@"SHT_CUDA_INFO"
	.sectionflags	@""
	.align	4


	//----- nvinfo : EIATTR_CUDA_API_VERSION
	.align		4
        /*0000*/ 	.byte	0x04, 0x37
        /*0002*/ 	.short	(.L_112 - .L_111)
.L_111:
        /*0004*/ 	.word	0x00000082


	//----- nvinfo : EIATTR_SPARSE_MMA_MASK
	.align		4
.L_112:
        /*0008*/ 	.byte	0x03, 0x50
        /*000a*/ 	.short	0x0000


	//----- nvinfo : EIATTR_MAXREG_COUNT
	.align		4
        /*000c*/ 	.byte	0x03, 0x1b
        /*000e*/ 	.short	0x00ff


	//----- nvinfo : EIATTR_MERCURY_ISA_VERSION
	.align		4
        /*0010*/ 	.byte	0x03, 0x5f
        /*0012*/ 	.short	0x0101


	//----- nvinfo : EIATTR_VRC_CTA_INIT_COUNT
	.align		4
        /*0014*/ 	.byte	0x02, 0x4a
	.zero		1
	.zero		1


	//----- nvinfo : EIATTR_EXIT_INSTR_OFFSETS
	.align		4
        /*0018*/ 	.byte	0x04, 0x1c
        /*001a*/ 	.short	(.L_114 - .L_113)


	//   ....[0]....
.L_113:
        /*001c*/ 	.word	0x00000010


	//----- nvinfo : EIATTR_SW_WAR
	.align		4
.L_114:
        /*0020*/ 	.byte	0x04, 0x36
        /*0022*/ 	.short	(.L_116 - .L_115)
.L_115:
        /*0024*/ 	.word	0x00000008
.L_116:


//--------------------- .nv.callgraph             --------------------------
	.section	.nv.callgraph,"",@"SHT_CUDA_CALLGRAPH"
	.align	4
	.sectionentsize	8
	.align		4
        /*0000*/ 	.word	0x00000000
	.align		4
        /*0004*/ 	.word	0xffffffff
	.align		4
        /*0008*/ 	.word	0x00000000
	.align		4
        /*000c*/ 	.word	0xfffffffe
	.align		4
        /*0010*/ 	.word	0x00000000
	.align		4
        /*0014*/ 	.word	0xfffffffd
	.align		4
        /*0018*/ 	.word	0x00000000
	.align		4
        /*001c*/ 	.word	0xfffffffc


//--------------------- .nv.constant4             --------------------------
	.section	.nv.constant4,"a",@progbits
	.align	8
	.align		8
.nv.constant4:
        /*0000*/ 	.dword	_ZN34_INTERNAL_c5815976_4_k_cu_c7ac91fc4cuda3std3__45__cpo5beginE
	.align		8
        /*0008*/ 	.dword	_ZN34_INTERNAL_c5815976_4_k_cu_c7ac91fc4cuda3std3__45__cpo3endE
	.align		8
        /*0010*/ 	.dword	_ZN34_INTERNAL_c5815976_4_k_cu_c7ac91fc4cuda3std3__45__cpo6cbeginE
	.align		8
        /*0018*/ 	.dword	_ZN34_INTERNAL_c5815976_4_k_cu_c7ac91fc4cuda3std3__45__cpo4cendE
	.align		8
        /*0020*/ 	.dword	_ZN34_INTERNAL_c5815976_4_k_cu_c7ac91fc4cuda3std3__45__cpo6rbeginE
	.align		8
        /*0028*/ 	.dword	_ZN34_INTERNAL_c5815976_4_k_cu_c7ac91fc4cuda3std3__45__cpo4rendE
	.align		8
        /*0030*/ 	.dword	_ZN34_INTERNAL_c5815976_4_k_cu_c7ac91fc4cuda3std3__45__cpo7crbeginE
	.align		8
        /*0038*/ 	.dword	_ZN34_INTERNAL_c5815976_4_k_cu_c7ac91fc4cuda3std3__45__cpo5crendE
	.align		8
        /*0040*/ 	.dword	_ZN34_INTERNAL_c5815976_4_k_cu_c7ac91fc4cuda3std3__436_GLOBAL__N__c5815976_4_k_cu_c7ac91fc6ignoreE
	.align		8
        /*0048*/ 	.dword	_ZN34_INTERNAL_c5815976_4_k_cu_c7ac91fc4cuda3std3__419piecewise_constructE
	.align		8
        /*0050*/ 	.dword	_ZN34_INTERNAL_c5815976_4_k_cu_c7ac91fc4cuda3std3__48in_placeE
	.align		8
        /*0058*/ 	.dword	_ZN34_INTERNAL_c5815976_4_k_cu_c7ac91fc4cuda3std3__420unreachable_sentinelE
	.align		8
        /*0060*/ 	.dword	_ZN34_INTERNAL_c5815976_4_k_cu_c7ac91fc4cuda3std3__47nulloptE
	.align		8
        /*0068*/ 	.dword	_ZN34_INTERNAL_c5815976_4_k_cu_c7ac91fc4cuda3std3__48unexpectE
	.align		8
        /*0070*/ 	.dword	_ZN34_INTERNAL_c5815976_4_k_cu_c7ac91fc4cuda3std6ranges3__45__cpo4swapE
	.align		8
        /*0078*/ 	.dword	_ZN34_INTERNAL_c5815976_4_k_cu_c7ac91fc4cuda3std6ranges3__45__cpo9iter_moveE
	.align		8
        /*0080*/ 	.dword	_ZN34_INTERNAL_c5815976_4_k_cu_c7ac91fc4cuda3std6ranges3__45__cpo5beginE
	.align		8
        /*0088*/ 	.dword	_ZN34_INTERNAL_c5815976_4_k_cu_c7ac91fc4cuda3std6ranges3__45__cpo3endE
	.align		8
        /*0090*/ 	.dword	_ZN34_INTERNAL_c5815976_4_k_cu_c7ac91fc4cuda3std6ranges3__45__cpo6cbeginE
	.align		8
        /*0098*/ 	.dword	_ZN34_INTERNAL_c5815976_4_k_cu_c7ac91fc4cuda3std6ranges3__45__cpo4cendE
	.align		8
        /*00a0*/ 	.dword	_ZN34_INTERNAL_c5815976_4_k_cu_c7ac91fc4cuda3std6ranges3__45__cpo7advanceE
	.align		8
        /*00a8*/ 	.dword	_ZN34_INTERNAL_c5815976_4_k_cu_c7ac91fc4cuda3std6ranges3__45__cpo9iter_swapE
	.align		8
        /*00b0*/ 	.dword	_ZN34_INTERNAL_c5815976_4_k_cu_c7ac91fc4cuda3std6ranges3__45__cpo4nextE
	.align		8
        /*00b8*/ 	.dword	_ZN34_INTERNAL_c5815976_4_k_cu_c7ac91fc4cuda3std6ranges3__45__cpo4prevE
	.align		8
        /*00c0*/ 	.dword	_ZN34_INTERNAL_c5815976_4_k_cu_c7ac91fc4cuda3std6ranges3__45__cpo4dataE
	.align		8
        /*00c8*/ 	.dword	_ZN34_INTERNAL_c5815976_4_k_cu_c7ac91fc4cuda3std6ranges3__45__cpo5cdataE
	.align		8
        /*00d0*/ 	.dword	_ZN34_INTERNAL_c5815976_4_k_cu_c7ac91fc4cuda3std6ranges3__45__cpo4sizeE
	.align		8
        /*00d8*/ 	.dword	_ZN34_INTERNAL_c5815976_4_k_cu_c7ac91fc4cuda3std6ranges3__45__cpo5ssizeE
	.align		8
        /*00e0*/ 	.dword	_ZN34_INTERNAL_c5815976_4_k_cu_c7ac91fc4cuda3std6ranges3__45__cpo8distanceE
	.align		8
        /*00e8*/ 	.dword	_ZN34_INTERNAL_c5815976_4_k_cu_c7ac91fc6thrust24THRUST_300001_SM_1000_NS8cuda_cub3parE
	.align		8
        /*00f0*/ 	.dword	_ZN34_INTERNAL_c5815976_4_k_cu_c7ac91fc6thrust24THRUST_300001_SM_1000_NS8cuda_cub10par_nosyncE
	.align		8
        /*00f8*/ 	.dword	_ZN34_INTERNAL_c5815976_4_k_cu_c7ac91fc6thrust24THRUST_300001_SM_1000_NS6system6detail10sequential3seqE
	.align		8
        /*0100*/ 	.dword	_ZN34_INTERNAL_c5815976_4_k_cu_c7ac91fc6thrust24THRUST_300001_SM_1000_NS6system3cpp3parE
	.align		8
        /*0108*/ 	.dword	_ZN34_INTERNAL_c5815976_4_k_cu_c7ac91fc6thrust24THRUST_300001_SM_1000_NS12placeholders2_1E
	.align		8
        /*0110*/ 	.dword	_ZN34_INTERNAL_c5815976_4_k_cu_c7ac91fc6thrust24THRUST_300001_SM_1000_NS12placeholders2_2E
	.align		8
        /*0118*/ 	.dword	_ZN34_INTERNAL_c5815976_4_k_cu_c7ac91fc6thrust24THRUST_300001_SM_1000_NS12placeholders2_3E
	.align		8
        /*0120*/ 	.dword	_ZN34_INTERNAL_c5815976_4_k_cu_c7ac91fc6thrust24THRUST_300001_SM_1000_NS12placeholders2_4E
	.align		8
        /*0128*/ 	.dword	_ZN34_INTERNAL_c5815976_4_k_cu_c7ac91fc6thrust24THRUST_300001_SM_1000_NS12placeholders2_5E
	.align		8
        /*0130*/ 	.dword	_ZN34_INTERNAL_c5815976_4_k_cu_c7ac91fc6thrust24THRUST_300001_SM_1000_NS12placeholders2_6E
	.align		8
        /*0138*/ 	.dword	_ZN34_INTERNAL_c5815976_4_k_cu_c7ac91fc6thrust24THRUST_300001_SM_1000_NS12placeholders2_7E
	.align		8
        /*0140*/ 	.dword	_ZN34_INTERNAL_c5815976_4_k_cu_c7ac91fc6thrust24THRUST_300001_SM_1000_NS12placeholders2_8E
	.align		8
        /*0148*/ 	.dword	_ZN34_INTERNAL_c5815976_4_k_cu_c7ac91fc6thrust24THRUST_300001_SM_1000_NS12placeholders2_9E
	.align		8
        /*0150*/ 	.dword	_ZN34_INTERNAL_c5815976_4_k_cu_c7ac91fc6thrust24THRUST_300001_SM_1000_NS12placeholders3_10E
	.align		8
        /*0158*/ 	.dword	_ZN34_INTERNAL_c5815976_4_k_cu_c7ac91fc6thrust24THRUST_300001_SM_1000_NS3seqE
	.align		8
        /*0160*/ 	.dword	_ZN34_INTERNAL_c5815976_4_k_cu_c7ac91fc6thrust24THRUST_300001_SM_1000_NS6deviceE


//--------------------- .text._ZN3cub18CUB_300001_SM_10006detail9transform16transform_kernelINS2_10policy_hubILb1EN4cuda3std3__45tupleIJN6thrust24THRUST_300001_SM_1000_NS6detail15normal_iteratorINSA_10device_ptrIdEEEESF_EEEE10policy1000El13daxpy_functorSF_JPdSK_EEEvT0_iT1_T2_DpNS2_10kernel_argIT3_EE --------------------------
	.section	.text._ZN3cub18CUB_300001_SM_10006detail9transform16transform_kernelINS2_10policy_hubILb1EN4cuda3std3__45tupleIJN6thrust24THRUST_300001_SM_1000_NS6detail15normal_iteratorINSA_10device_ptrIdEEEESF_EEEE10policy1000El13daxpy_functorSF_JPdSK_EEEvT0_iT1_T2_DpNS2_10kernel_argIT3_EE,"ax",@progbits
	.align	128
        .global         _ZN3cub18CUB_300001_SM_10006detail9transform16transform_kernelINS2_10policy_hubILb1EN4cuda3std3__45tupleIJN6thrust24THRUST_300001_SM_1000_NS6detail15normal_iteratorINSA_10device_ptrIdEEEESF_EEEE10policy1000El13daxpy_functorSF_JPdSK_EEEvT0_iT1_T2_DpNS2_10kernel_argIT3_EE
        .type           _ZN3cub18CUB_300001_SM_10006detail9transform16transform_kernelINS2_10policy_hubILb1EN4cuda3std3__45tupleIJN6thrust24THRUST_300001_SM_1000_NS6detail15normal_iteratorINSA_10device_ptrIdEEEESF_EEEE10policy1000El13daxpy_functorSF_JPdSK_EEEvT0_iT1_T2_DpNS2_10kernel_argIT3_EE,@function
        .size           _ZN3cub18CUB_300001_SM_10006detail9transform16transform_kernelINS2_10policy_hubILb1EN4cuda3std3__45tupleIJN6thrust24THRUST_300001_SM_1000_NS6detail15normal_iteratorINSA_10device_ptrIdEEEESF_EEEE10policy1000El13daxpy_functorSF_JPdSK_EEEvT0_iT1_T2_DpNS2_10kernel_argIT3_EE,(.L_x_35 - _ZN3cub18CUB_300001_SM_10006detail9transform16transform_kernelINS2_10policy_hubILb1EN4cuda3std3__45tupleIJN6thrust24THRUST_300001_SM_1000_NS6detail15normal_iteratorINSA_10device_ptrIdEEEESF_EEEE10policy1000El13daxpy_functorSF_JPdSK_EEEvT0_iT1_T2_DpNS2_10kernel_argIT3_EE)
        .other          _ZN3cub18CUB_300001_SM_10006detail9transform16transform_kernelINS2_10policy_hubILb1EN4cuda3std3__45tupleIJN6thrust24THRUST_300001_SM_1000_NS6detail15normal_iteratorINSA_10device_ptrIdEEEESF_EEEE10policy1000El13daxpy_functorSF_JPdSK_EEEvT0_iT1_T2_DpNS2_10kernel_argIT3_EE,@"STO_CUDA_ENTRY STV_DEFAULT"
_ZN3cub18CUB_300001_SM_10006detail9transform16transform_kernelINS2_10policy_hubILb1EN4cuda3std3__45tupleIJN6thrust24THRUST_300001_SM_1000_NS6detail15normal_iteratorINSA_10device_ptrIdEEEESF_EEEE10policy1000El13daxpy_functorSF_JPdSK_EEEvT0_iT1_T2_DpNS2_10kernel_argIT3_EE:
.text._ZN3cub18CUB_300001_SM_10006detail9transform16transform_kernelINS2_10policy_hubILb1EN4cuda3std3__45tupleIJN6thrust24THRUST_300001_SM_1000_NS6detail15normal_iteratorINSA_10device_ptrIdEEEESF_EEEE10policy1000El13daxpy_functorSF_JPdSK_EEEvT0_iT1_T2_DpNS2_10kernel_argIT3_EE:
[----:B------:R-:W-:Y:S08]  /*0000*/  LDC R1, c[0x0][0x37c] ;  /* 0x0000df00ff017b82 */ /* 0x000ff00000000800 */
[----:B------:R-:W0:Y:S01]  /*0010*/  LDC R4, c[0x0][0x388] ;  /* 0x0000e200ff047b82 */ /* 0x000e220000000800 */
[----:B------:R-:W1:Y:S01]  /*0020*/  LDCU.64 UR4, c[0x0][0x380] ;  /* 0x00007000ff0477ac */ /* 0x000e620008000a00 */
[----:B------:R-:W2:Y:S01]  /*0030*/  S2R R0, SR_TID.X ;  /* 0x0000000000007919 */ /* 0x000ea20000002100 */
[----:B------:R-:W-:Y:S05]  /*0040*/  BSSY.RECONVERGENT B0, `(.L_x_0) ;  /* 0x0000029000007945 */ /* 0x000fea0003800200 */
[----:B------:R-:W3:Y:S01]  /*0050*/  S2UR UR10, SR_CTAID.X ;  /* 0x00000000000a79c3 */ /* 0x000ee20000002500 */
[----:B0-----:R-:W-:-:S05]  /*0060*/  IMAD.SHL.U32 R2, R4, 0x80, RZ ;  /* 0x0000008004027824 */ /* 0x001fca00078e00ff */
[----:B------:R-:W-:Y:S01]  /*0070*/  SHF.R.S32.HI R3, RZ, 0x1f, R2 ;  /* 0x0000001fff037819 */ /* 0x000fe20000011402 */
[----:B---3--:R-:W-:-:S04]  /*0080*/  IMAD.WIDE.U32 R12, R2, UR10, RZ ;  /* 0x0000000a020c7c25 */ /* 0x008fc8000f8e00ff */
[----:B------:R-:W-:Y:S01]  /*0090*/  IMAD R5, R3, UR10, RZ ;  /* 0x0000000a03057c24 */ /* 0x000fe2000f8e02ff */
[----:B-1----:R-:W-:Y:S01]  /*00a0*/  IADD3 R7, P1, PT, -R12, UR4, RZ ;  /* 0x000000040c077c10 */ /* 0x002fe2000ff3e1ff */
[----:B--2---:R-:W-:Y:S02]  /*00b0*/  IMAD.SHL.U32 R9, R0, 0x80, RZ ;  /* 0x0000008000097824 */ /* 0x004fe400078e00ff */
[----:B------:R-:W-:Y:S01]  /*00c0*/  IMAD.IADD R5, R13, 0x1, R5 ;  /* 0x000000010d057824 */ /* 0x000fe200078e0205 */
[----:B------:R-:W-:-:S04]  /*00d0*/  ISETP.LT.U32.AND P0, PT, R7, R2, PT ;  /* 0x000000020700720c */ /* 0x000fc80003f01070 */
[----:B------:R-:W-:-:S04]  /*00e0*/  IADD3.X R6, PT, PT, ~R5, UR5, RZ, P1, !PT ;  /* 0x0000000505067c10 */ /* 0x000fc80008ffe5ff */
[----:B------:R-:W-:-:S04]  /*00f0*/  ISETP.LT.AND.EX P0, PT, R6, R3, PT, P0 ;  /* 0x000000030600720c */ /* 0x000fc80003f01300 */
[----:B------:R-:W-:-:S05]  /*0100*/  SEL R3, R7, R2, P0 ;  /* 0x0000000207037207 */ /* 0x000fca0000000000 */
[----:B------:R-:W-:-:S05]  /*0110*/  IMAD.SHL.U32 R8, R3, 0x8, RZ ;  /* 0x0000000803087824 */ /* 0x000fca00078e00ff */
[----:B------:R-:W-:-:S13]  /*0120*/  ISETP.GE.AND P0, PT, R9, R8, PT ;  /* 0x000000080900720c */ /* 0x000fda0003f06270 */
[----:B------:R-:W-:Y:S05]  /*0130*/  @P0 BRA `(.L_x_1) ;  /* 0x0000000000640947 */ /* 0x000fea0003800000 */
[----:B------:R-:W0:Y:S01]  /*0140*/  LDCU.64 UR4, c[0x0][0x3a0] ;  /* 0x00007400ff0477ac */ /* 0x000e220008000a00 */
[C---:B------:R-:W-:Y:S01]  /*0150*/  SHF.L.U32 R10, R12.reuse, 0x3, RZ ;  /* 0x000000030c0a7819 */ /* 0x040fe200000006ff */
[----:B------:R-:W-:Y:S01]  /*0160*/  BSSY.RECONVERGENT B1, `(.L_x_2) ;  /* 0x000000c000017945 */ /* 0x000fe20003800200 */
[----:B------:R-:W-:Y:S01]  /*0170*/  SHF.L.U64.HI R14, R12, 0x3, R5 ;  /* 0x000000030c0e7819 */ /* 0x000fe20000010205 */
[----:B------:R-:W-:Y:S01]  /*0180*/  IMAD.MOV.U32 R11, RZ, RZ, R9 ;  /* 0x000000ffff0b7224 */ /* 0x000fe200078e0009 */
[----:B0-----:R-:W-:-:S04]  /*0190*/  IADD3 R6, P0, PT, R10, UR4, RZ ;  /* 0x000000040a067c10 */ /* 0x001fc8000ff1e0ff */
[----:B------:R-:W-:-:S03]  /*01a0*/  IADD3.X R7, PT, PT, R14, UR5, RZ, P0, !PT ;  /* 0x000000050e077c10 */ /* 0x000fc600087fe4ff */
[----:B------:R-:W-:-:S07]  /*01b0*/  IMAD.WIDE.U32 R6, R0, 0x80, R6 ;  /* 0x0000008000067825 */ /* 0x000fce00078e0006 */
.L_x_3:
[----:B------:R-:W-:Y:S01]  /*01c0*/  VIADD R11, R11, 0x4000 ;  /* 0x000040000b0b7836 */ /* 0x000fe20000000000 */
[----:B------:R0:W-:Y:S04]  /*01d0*/  CCTL.E.PF2 [R6] ;  /* 0x000000000600798f */ /* 0x0001e80000800100 */
[----:B------:R-:W-:Y:S02]  /*01e0*/  ISETP.GE.AND P0, PT, R11, R8, PT ;  /* 0x000000080b00720c */ /* 0x000fe40003f06270 */
[----:B0-----:R-:W-:-:S05]  /*01f0*/  IADD3 R6, P1, PT, R6, 0x4000, RZ ;  /* 0x0000400006067810 */ /* 0x001fca0007f3e0ff */
[----:B------:R-:W-:-:S06]  /*0200*/  IMAD.X R7, RZ, RZ, R7, P1 ;  /* 0x000000ffff077224 */ /* 0x000fcc00008e0607 */
[----:B------:R-:W-:Y:S05]  /*0210*/  @!P0 BRA `(.L_x_3) ;  /* 0xfffffffc00e88947 */ /* 0x000fea000383ffff */
[----:B------:R-:W-:Y:S05]  /*0220*/  BSYNC.RECONVERGENT B1 ;  /* 0x0000000000017941 */ /* 0x000fea0003800200 */
.L_x_2:
[----:B------:R-:W0:Y:S02]  /*0230*/  LDCU.64 UR4, c[0x0][0x3b0] ;  /* 0x00007600ff0477ac */ /* 0x000e240008000a00 */
[----:B0-----:R-:W-:-:S04]  /*0240*/  IADD3 R6, P0, PT, R10, UR4, RZ ;  /* 0x000000040a067c10 */ /* 0x001fc8000ff1e0ff */
[----:B------:R-:W-:-:S03]  /*0250*/  IADD3.X R7, PT, PT, R14, UR5, RZ, P0, !PT ;  /* 0x000000050e077c10 */ /* 0x000fc600087fe4ff */
[----:B------:R-:W-:-:S07]  /*0260*/  IMAD.WIDE.U32 R6, R0, 0x80, R6 ;  /* 0x0000008000067825 */ /* 0x000fce00078e0006 */
.L_x_4:
[----:B------:R-:W-:Y:S01]  /*0270*/  IADD3 R9, PT, PT, R9, 0x4000, RZ ;  /* 0x0000400009097810 */ /* 0x000fe20007ffe0ff */
[----:B------:R0:W-:Y:S03]  /*0280*/  CCTL.E.PF2 [R6] ;  /* 0x000000000600798f */ /* 0x0001e60000800100 */
[----:B------:R-:W-:Y:S02]  /*0290*/  ISETP.GE.AND P0, PT, R9, R8, PT ;  /* 0x000000080900720c */ /* 0x000fe40003f06270 */
[----:B0-----:R-:W-:-:S05]  /*02a0*/  IADD3 R6, P1, PT, R6, 0x4000, RZ ;  /* 0x0000400006067810 */ /* 0x001fca0007f3e0ff */
[----:B------:R-:W-:-:S06]  /*02b0*/  IMAD.X R7, RZ, RZ, R7, P1 ;  /* 0x000000ffff077224 */ /* 0x000fcc00008e0607 */
[----:B------:R-:W-:Y:S05]  /*02c0*/  @!P0 BRA `(.L_x_4) ;  /* 0xfffffffc00e88947 */ /* 0x000fea000383ffff */
.L_x_1:
[----:B------:R-:W-:Y:S05]  /*02d0*/  BSYNC.RECONVERGENT B0 ;  /* 0x0000000000007941 */ /* 0x000fea0003800200 */
.L_x_0:
[----:B------:R-:W0:Y:S01]  /*02e0*/  LDC.64 R14, c[0x0][0x3a0] ;  /* 0x0000e800ff0e7b82 */ /* 0x000e220000000a00 */
[----:B------:R-:W1:Y:S01]  /*02f0*/  LDCU.64 UR8, c[0x0][0x3b0] ;  /* 0x00007600ff0877ac */ /* 0x000e620008000a00 */
[----:B------:R-:W-:Y:S01]  /*0300*/  ISETP.NE.AND P0, PT, R2, R3, PT ;  /* 0x000000030200720c */ /* 0x000fe20003f05270 */
[C---:B------:R-:W-:Y:S01]  /*0310*/  IMAD.SHL.U32 R7, R12.reuse, 0x8, RZ ;  /* 0x000000080c077824 */ /* 0x040fe200078e00ff */
[----:B------:R-:W-:Y:S01]  /*0320*/  SHF.L.U64.HI R16, R12, 0x3, R5 ;  /* 0x000000030c107819 */ /* 0x000fe20000010205 */
[----:B------:R-:W2:Y:S03]  /*0330*/  LDCU.64 UR6, c[0x0][0x398] ;  /* 0x00007300ff0677ac */ /* 0x000ea60008000a00 */
[----:B------:R-:W-:Y:S01]  /*0340*/  R2UR UR11, R7 ;  /* 0x00000000070b72ca */ /* 0x000fe200000e0000 */
[----:B------:R-:W3:Y:S01]  /*0350*/  LDCU.64 UR12, c[0x0][0x358] ;  /* 0x00006b00ff0c77ac */ /* 0x000ee20008000a00 */
[----:B------:R-:W-:-:S02]  /*0360*/  R2UR UR14, R16 ;  /* 0x00000000100e72ca */ /* 0x000fc400000e0000 */
[C---:B-1----:R-:W-:Y:S02]  /*0370*/  IADD3 R10, P3, PT, R7.reuse, UR8, RZ ;  /* 0x00000008070a7c10 */ /* 0x042fe4000ff7e0ff */
[C---:B--2---:R-:W-:Y:S02]  /*0380*/  IADD3 R8, P1, PT, R7.reuse, UR6, RZ ;  /* 0x0000000607087c10 */ /* 0x044fe4000ff3e0ff */
[----:B0-----:R-:W-:Y:S02]  /*0390*/  IADD3 R6, P2, PT, R7, R14, RZ ;  /* 0x0000000e07067210 */ /* 0x001fe40007f5e0ff */
[C---:B------:R-:W-:Y:S02]  /*03a0*/  IADD3.X R11, PT, PT, R16.reuse, UR9, RZ, P3, !PT ;  /* 0x00000009100b7c10 */ /* 0x040fe40009ffe4ff */
[C---:B------:R-:W-:Y:S01]  /*03b0*/  IADD3.X R9, PT, PT, R16.reuse, UR7, RZ, P1, !PT ;  /* 0x0000000710097c10 */ /* 0x040fe20008ffe4ff */
[----:B------:R-:W-:Y:S01]  /*03c0*/  IMAD.X R7, R16, 0x1, R15, P2 ;  /* 0x0000000110077824 */ /* 0x000fe200010e060f */
[----:B---3--:R-:W-:Y:S07]  /*03d0*/  @!P0 BRA `(.L_x_5) ;  /* 0x0000000c00888947 */ /* 0x008fee0003800000 */
[----:B------:R-:W-:-:S13]  /*03e0*/  ISETP.GE.AND P0, PT, R4, 0x1, PT ;  /* 0x000000010400780c */ /* 0x000fda0003f06270 */
[----:B------:R-:W-:Y:S05]  /*03f0*/  @!P0 EXIT ;  /* 0x000000000000894d */ /* 0x000fea0003800000 */
[C---:B------:R-:W-:Y:S01]  /*0400*/  ISETP.GE.U32.AND P0, PT, R4.reuse, 0x8, PT ;  /* 0x000000080400780c */ /* 0x040fe20003f06070 */
[----:B------:R-:W-:Y:S01]  /*0410*/  HFMA2 R5, -RZ, RZ, 0, 0 ;  /* 0x00000000ff057431 */ /* 0x000fe200000001ff */
[----:B------:R-:W-:-:S11]  /*0420*/  LOP3.LUT R2, R4, 0x7, RZ, 0xc0, !PT ;  /* 0x0000000704027812 */ /* 0x000fd600078ec0ff */
[----:B------:R-:W-:Y:S05]  /*0430*/  @!P0 BRA `(.L_x_6) ;  /* 0x0000000800148947 */ /* 0x000fea0003800000 */
[----:B------:R-:W-:-:S13]  /*0440*/  ISETP.GE.AND P0, PT, R0, R3, PT ;  /* 0x000000030000720c */ /* 0x000fda0003f06270 */
[C---:B------:R-:W-:Y:S01]  /*0450*/  @!P0 IMAD.WIDE.U32 R18, R0.reuse, 0x8, R6 ;  /* 0x0000000800128825 */ /* 0x040fe200078e0006 */
[----:B------:R-:W0:Y:S03]  /*0460*/  @!P0 LDC.64 R22, c[0x0][0x390] ;  /* 0x0000e400ff168b82 */ /* 0x000e260000000a00 */
[C---:B------:R-:W-:Y:S02]  /*0470*/  @!P0 IMAD.WIDE.U32 R20, R0.reuse, 0x8, R10 ;  /* 0x0000000800148825 */ /* 0x040fe400078e000a */
[----:B------:R-:W0:Y:S04]  /*0480*/  @!P0 LDG.E.64 R18, desc[UR12][R18.64] ;  /* 0x0000000c12128981 */ /* 0x000e28000c1e1b00 */
[----:B------:R-:W0:Y:S01]  /*0490*/  @!P0 LDG.E.64 R20, desc[UR12][R20.64] ;  /* 0x0000000c14148981 */ /* 0x000e22000c1e1b00 */
[----:B------:R-:W-:-:S02]  /*04a0*/  VIADD R17, R0, 0x80 ;  /* 0x0000008000117836 */ /* 0x000fc40000000000 */
[----:B------:R-:W-:-:S03]  /*04b0*/  @!P0 IMAD.WIDE.U32 R24, R0, 0x8, R8 ;  /* 0x0000000800188825 */ /* 0x000fc600078e0008 */
[C---:B------:R-:W-:Y:S01]  /*04c0*/  ISETP.GE.AND P1, PT, R17.reuse, R3, PT ;  /* 0x000000031100720c */ /* 0x040fe20003f26270 */
[----:B------:R-:W-:-:S04]  /*04d0*/  IMAD.WIDE R14, R17, 0x8, R6 ;  /* 0x00000008110e7825 */ /* 0x000fc800078e0206 */
[----:B------:R-:W-:Y:S01]  /*04e0*/  IMAD.WIDE R12, R17, 0x8, R10 ;  /* 0x00000008110c7825 */ /* 0x000fe200078e020a */
[----:B0-----:R-:W-:-:S07]  /*04f0*/  @!P0 DFMA R22, R18, R22, R20 ;  /* 0x000000161216822b */ /* 0x001fce0000000014 */
[----:B------:R-:W0:Y:S01]  /*0500*/  @!P1 LDC.64 R20, c[0x0][0x390] ;  /* 0x0000e400ff149b82 */ /* 0x000e220000000a00 */
[----:B------:R1:W-:Y:S04]  /*0510*/  @!P0 STG.E.64 desc[UR12][R24.64], R22 ;  /* 0x0000001618008986 */ /* 0x0003e8000c101b0c */
[----:B------:R-:W0:Y:S04]  /*0520*/  @!P1 LDG.E.64 R26, desc[UR12][R14.64] ;  /* 0x0000000c0e1a9981 */ /* 0x000e28000c1e1b00 */
[----:B------:R-:W0:Y:S01]  /*0530*/  @!P1 LDG.E.64 R18, desc[UR12][R12.64] ;  /* 0x0000000c0c129981 */ /* 0x000e22000c1e1b00 */
[----:B------:R-:W-:-:S05]  /*0540*/  VIADD R16, R0, 0x100 ;  /* 0x0000010000107836 */ /* 0x000fca0000000000 */
[----:B------:R-:W-:Y:S01]  /*0550*/  ISETP.GE.AND P0, PT, R16, R3, PT ;  /* 0x000000031000720c */ /* 0x000fe20003f06270 */
[----:B------:R-:W-:-:S12]  /*0560*/  IMAD.WIDE R16, R17, 0x8, R8 ;  /* 0x0000000811107825 */ /* 0x000fd800078e0208 */
[----:B-1----:R-:W1:Y:S01]  /*0570*/  @!P0 LDC.64 R22, c[0x0][0x390] ;  /* 0x0000e400ff168b82 */ /* 0x002e620000000a00 */
[----:B0-----:R-:W-:-:S07]  /*0580*/  @!P1 DFMA R18, R26, R20, R18 ;  /* 0x000000141a12922b */ /* 0x001fce0000000012 */
[----:B------:R0:W-:Y:S04]  /*0590*/  @!P1 STG.E.64 desc[UR12][R16.64], R18 ;  /* 0x0000001210009986 */ /* 0x0001e8000c101b0c */
[----:B------:R-:W1:Y:S04]  /*05a0*/  @!P0 LDG.E.64 R20, desc[UR12][R14.64+0x400] ;  /* 0x0004000c0e148981 */ /* 0x000e68000c1e1b00 */
[----:B------:R-:W1:Y:S01]  /*05b0*/  @!P0 LDG.E.64 R26, desc[UR12][R12.64+0x400] ;  /* 0x0004000c0c1a8981 */ /* 0x000e62000c1e1b00 */
[----:B------:R-:W-:-:S05]  /*05c0*/  VIADD R24, R0, 0x180 ;  /* 0x0000018000187836 */ /* 0x000fca0000000000 */
[----:B------:R-:W-:Y:S01]  /*05d0*/  ISETP.GE.AND P1, PT, R24, R3, PT ;  /* 0x000000031800720c */ /* 0x000fe20003f26270 */
[----:B-1----:R-:W-:-:S12]  /*05e0*/  @!P0 DFMA R20, R20, R22, R26 ;  /* 0x000000161414822b */ /* 0x002fd8000000001a */
[----:B------:R-:W1:Y:S01]  /*05f0*/  @!P1 LDC.64 R26, c[0x0][0x390] ;  /* 0x0000e400ff1a9b82 */ /* 0x000e620000000a00 */
[----:B------:R2:W-:Y:S04]  /*0600*/  @!P0 STG.E.64 desc[UR12][R16.64+0x400], R20 ;  /* 0x0004001410008986 */ /* 0x0005e8000c101b0c */
[----:B------:R-:W1:Y:S04]  /*0610*/  @!P1 LDG.E.64 R22, desc[UR12][R14.64+0x800] ;  /* 0x0008000c0e169981 */ /* 0x000e68000c1e1b00 */
[----:B------:R-:W1:Y:S01]  /*0620*/  @!P1 LDG.E.64 R24, desc[UR12][R12.64+0x800] ;  /* 0x0008000c0c189981 */ /* 0x000e62000c1e1b00 */
[----:B0-----:R-:W-:-:S04]  /*0630*/  IADD3 R18, PT, PT, R0, 0x200, RZ ;  /* 0x0000020000127810 */ /* 0x001fc80007ffe0ff */
[----:B------:R-:W-:Y:S01]  /*0640*/  ISETP.GE.AND P0, PT, R18, R3, PT ;  /* 0x000000031200720c */ /* 0x000fe20003f06270 */
[----:B-1----:R-:W-:-:S12]  /*0650*/  @!P1 DFMA R22, R22, R26, R24 ;  /* 0x0000001a1616922b */ /* 0x002fd80000000018 */
[----:B------:R-:W0:Y:S01]  /*0660*/  @!P0 LDC.64 R26, c[0x0][0x390] ;  /* 0x0000e400ff1a8b82 */ /* 0x000e220000000a00 */
[----:B------:R1:W-:Y:S04]  /*0670*/  @!P1 STG.E.64 desc[UR12][R16.64+0x800], R22 ;  /* 0x0008001610009986 */ /* 0x0003e8000c101b0c */
[----:B------:R-:W0:Y:S04]  /*0680*/  @!P0 LDG.E.64 R18, desc[UR12][R14.64+0xc00] ;  /* 0x000c000c0e128981 */ /* 0x000e28000c1e1b00 */
[----:B------:R-:W0:Y:S01]  /*0690*/  @!P0 LDG.E.64 R24, desc[UR12][R12.64+0xc00] ;  /* 0x000c000c0c188981 */ /* 0x000e22000c1e1b00 */
[----:B--2---:R-:W-:-:S05]  /*06a0*/  VIADD R20, R0, 0x280 ;  /* 0x0000028000147836 */ /* 0x004fca0000000000 */
[----:B------:R-:W-:Y:S01]  /*06b0*/  ISETP.GE.AND P1, PT, R20, R3, PT ;  /* 0x000000031400720c */ /* 0x000fe20003f26270 */
[----:B0-----:R-:W-:-:S12]  /*06c0*/  @!P0 DFMA R18, R18, R26, R24 ;  /* 0x0000001a1212822b */ /* 0x001fd80000000018 */
[----:B------:R-:W0:Y:S01]  /*06d0*/  @!P1 LDC.64 R26, c[0x0][0x390] ;  /* 0x0000e400ff1a9b82 */ /* 0x000e220000000a00 */
[----:B------:R2:W-:Y:S04]  /*06e0*/  @!P0 STG.E.64 desc[UR12][R16.64+0xc00], R18 ;  /* 0x000c001210008986 */ /* 0x0005e8000c101b0c */
[----:B------:R-:W0:Y:S04]  /*06f0*/  @!P1 LDG.E.64 R20, desc[UR12][R14.64+0x1000] ;  /* 0x0010000c0e149981 */ /* 0x000e28000c1e1b00 */
[----:B------:R-:W0:Y:S01]  /*0700*/  @!P1 LDG.E.64 R24, desc[UR12][R12.64+0x1000] ;  /* 0x0010000c0c189981 */ /* 0x000e22000c1e1b00 */
[----:B-1----:R-:W-:-:S05]  /*0710*/  VIADD R22, R0, 0x300 ;  /* 0x0000030000167836 */ /* 0x002fca0000000000 */
[----:B------:R-:W-:Y:S01]  /*0720*/  ISETP.GE.AND P0, PT, R22, R3, PT ;  /* 0x000000031600720c */ /* 0x000fe20003f06270 */
[----:B0-----:R-:W-:-:S12]  /*0730*/  @!P1 DFMA R20, R20, R26, R24 ;  /* 0x0000001a1414922b */ /* 0x001fd80000000018 */
        /* <DEDUP_REMOVED lines=11> */
[----:B------:R-:W-:-:S04]  /*07f0*/  LOP3.LUT R5, R4, 0x7ffffff8, RZ, 0xc0, !PT ;  /* 0x7ffffff804057812 */ /* 0x000fc800078ec0ff */
[----:B------:R-:W-:Y:S01]  /*0800*/  ISETP.NE.AND P0, PT, R5, 0x8, PT ;  /* 0x000000080500780c */ /* 0x000fe20003f05270 */
[----:B0-----:R-:W-:-:S07]  /*0810*/  @!P1 DFMA R18, R18, R26, R24 ;  /* 0x0000001a1212922b */ /* 0x001fce0000000018 */
[----:B------:R1:W-:Y:S05]  /*0820*/  @!P1 STG.E.64 desc[UR12][R16.64+0x1800], R18 ;  /* 0x0018001210009986 */ /* 0x0003ea000c101b0c */
[----:B------:R-:W-:Y:S05]  /*0830*/  @!P0 BRA `(.L_x_6) ;  /* 0x0000000400148947 */ /* 0x000fea0003800000 */
[----:B------:R-:W-:Y:S01]  /*0840*/  MOV R24, 0x8 ;  /* 0x0000000800187802 */ /* 0x000fe20000000f00 */
[----:B------:R-:W0:Y:S06]  /*0850*/  LDCU.64 UR4, c[0x0][0x390] ;  /* 0x00007200ff0477ac */ /* 0x000e2c0008000a00 */
.L_x_9:
[----:B------:R-:W-:-:S05]  /*0860*/  IMAD R4, R24, 0x80, R0 ;  /* 0x0000008018047824 */ /* 0x000fca00078e0200 */
[----:B------:R-:W-:-:S13]  /*0870*/  ISETP.GE.AND P0, PT, R4, R3, PT ;  /* 0x000000030400720c */ /* 0x000fda0003f06270 */
[C---:B-1----:R-:W-:Y:S01]  /*0880*/  @!P0 IMAD.WIDE.U32 R18, R4.reuse, 0x8, R6 ;  /* 0x0000000804128825 */ /* 0x042fe200078e0006 */
[----:B------:R-:W1:Y:S03]  /*0890*/  @!P0 LDC.64 R28, c[0x0][0x390] ;  /* 0x0000e400ff1c8b82 */ /* 0x000e660000000a00 */
[C---:B------:R-:W-:Y:S02]  /*08a0*/  @!P0 IMAD.WIDE.U32 R20, R4.reuse, 0x8, R10 ;  /* 0x0000000804148825 */ /* 0x040fe400078e000a */
[----:B------:R-:W1:Y:S04]  /*08b0*/  @!P0 LDG.E.64 R18, desc[UR12][R18.64] ;  /* 0x0000000c12128981 */ /* 0x000e68000c1e1b00 */
[----:B------:R-:W1:Y:S01]  /*08c0*/  @!P0 LDG.E.64 R20, desc[UR12][R20.64] ;  /* 0x0000000c14148981 */ /* 0x000e62000c1e1b00 */
[----:B------:R-:W-:-:S02]  /*08d0*/  VIADD R23, R4, 0x80 ;  /* 0x0000008004177836 */ /* 0x000fc40000000000 */
[----:B------:R-:W-:-:S03]  /*08e0*/  @!P0 IMAD.WIDE.U32 R26, R4, 0x8, R8 ;  /* 0x00000008041a8825 */ /* 0x000fc600078e0008 */
[C---:B------:R-:W-:Y:S01]  /*08f0*/  ISETP.GE.AND P1, PT, R23.reuse, R3, PT ;  /* 0x000000031700720c */ /* 0x040fe20003f26270 */
[----:B------:R-:W-:-:S04]  /*0900*/  IMAD.WIDE R12, R23, 0x8, R6 ;  /* 0x00000008170c7825 */ /* 0x000fc800078e0206 */
[----:B------:R-:W-:Y:S01]  /*0910*/  IMAD.WIDE R14, R23, 0x8, R10 ;  /* 0x00000008170e7825 */ /* 0x000fe200078e020a */
[----:B-1----:R-:W-:-:S07]  /*0920*/  @!P0 DFMA R28, R18, R28, R20 ;  /* 0x0000001c121c822b */ /* 0x002fce0000000014 */
[----:B------:R-:W1:Y:S01]  /*0930*/  @!P1 LDC.64 R20, c[0x0][0x390] ;  /* 0x0000e400ff149b82 */ /* 0x000e620000000a00 */
[----:B------:R1:W-:Y:S04]  /*0940*/  @!P0 STG.E.64 desc[UR12][R26.64], R28 ;  /* 0x0000001c1a008986 */ /* 0x0003e8000c101b0c */
[----:B------:R-:W1:Y:S04]  /*0950*/  @!P1 LDG.E.64 R16, desc[UR12][R12.64] ;  /* 0x0000000c0c109981 */ /* 0x000e68000c1e1b00 */
[----:B------:R-:W1:Y:S01]  /*0960*/  @!P1 LDG.E.64 R18, desc[UR12][R14.64] ;  /* 0x0000000c0e129981 */ /* 0x000e62000c1e1b00 */
[----:B------:R-:W-:-:S05]  /*0970*/  VIADD R22, R4, 0x100 ;  /* 0x0000010004167836 */ /* 0x000fca0000000000 */
[----:B------:R-:W-:Y:S01]  /*0980*/  ISETP.GE.AND P0, PT, R22, R3, PT ;  /* 0x000000031600720c */ /* 0x000fe20003f06270 */
[----:B-1----:R-:W-:Y:S01]  /*0990*/  @!P1 DFMA R26, R16, R20, R18 ;  /* 0x00000014101a922b */ /* 0x002fe20000000012 */
[----:B------:R-:W-:-:S11]  /*09a0*/  IMAD.WIDE R16, R23, 0x8, R8 ;  /* 0x0000000817107825 */ /* 0x000fd600078e0208 */
[----:B------:R-:W1:Y:S01]  /*09b0*/  @!P0 LDC.64 R22, c[0x0][0x390] ;  /* 0x0000e400ff168b82 */ /* 0x000e620000000a00 */
[----:B------:R2:W-:Y:S04]  /*09c0*/  @!P1 STG.E.64 desc[UR12][R16.64], R26 ;  /* 0x0000001a10009986 */ /* 0x0005e8000c101b0c */
[----:B------:R-:W1:Y:S04]  /*09d0*/  @!P0 LDG.E.64 R18, desc[UR12][R12.64+0x400] ;  /* 0x0004000c0c128981 */ /* 0x000e68000c1e1b00 */
[----:B------:R-:W1:Y:S01]  /*09e0*/  @!P0 LDG.E.64 R20, desc[UR12][R14.64+0x400] ;  /* 0x0004000c0e148981 */ /* 0x000e62000c1e1b00 */
[----:B------:R-:W-:-:S04]  /*09f0*/  IADD3 R28, PT, PT, R4, 0x180, RZ ;  /* 0x00000180041c7810 */ /* 0x000fc80007ffe0ff */
[----:B------:R-:W-:Y:S01]  /*0a00*/  ISETP.GE.AND P1, PT, R28, R3, PT ;  /* 0x000000031c00720c */ /* 0x000fe20003f26270 */
[----:B-1----:R-:W-:-:S12]  /*0a10*/  @!P0 DFMA R28, R18, R22, R20 ;  /* 0x00000016121c822b */ /* 0x002fd80000000014 */
[----:B------:R-:W1:Y:S01]  /*0a20*/  @!P1 LDC.64 R20, c[0x0][0x390] ;  /* 0x0000e400ff149b82 */ /* 0x000e620000000a00 */
[----:B------:R3:W-:Y:S04]  /*0a30*/  @!P0 STG.E.64 desc[UR12][R16.64+0x400], R28 ;  /* 0x0004001c10008986 */ /* 0x0007e8000c101b0c */
[----:B------:R-:W1:Y:S04]  /*0a40*/  @!P1 LDG.E.64 R22, desc[UR12][R12.64+0x800] ;  /* 0x0008000c0c169981 */ /* 0x000e68000c1e1b00 */
[----:B------:R-:W1:Y:S01]  /*0a50*/  @!P1 LDG.E.64 R18, desc[UR12][R14.64+0x800] ;  /* 0x0008000c0e129981 */ /* 0x000e62000c1e1b00 */
[----:B--2---:R-:W-:-:S05]  /*0a60*/  VIADD R26, R4, 0x200 ;  /* 0x00000200041a7836 */ /* 0x004fca0000000000 */
[----:B------:R-:W-:Y:S01]  /*0a70*/  ISETP.GE.AND P0, PT, R26, R3, PT ;  /* 0x000000031a00720c */ /* 0x000fe20003f06270 */
[----:B-1----:R-:W-:-:S12]  /*0a80*/  @!P1 DFMA R26, R22, R20, R18 ;  /* 0x00000014161a922b */ /* 0x002fd80000000012 */
[----:B------:R-:W1:Y:S01]  /*0a90*/  @!P0 LDC.64 R20, c[0x0][0x390] ;  /* 0x0000e400ff148b82 */ /* 0x000e620000000a00 */
[----:B------:R2:W-:Y:S04]  /*0aa0*/  @!P1 STG.E.64 desc[UR12][R16.64+0x800], R26 ;  /* 0x0008001a10009986 */ /* 0x0005e8000c101b0c */
[----:B------:R-:W1:Y:S04]  /*0ab0*/  @!P0 LDG.E.64 R22, desc[UR12][R12.64+0xc00] ;  /* 0x000c000c0c168981 */ /* 0x000e68000c1e1b00 */
[----:B------:R-:W1:Y:S01]  /*0ac0*/  @!P0 LDG.E.64 R18, desc[UR12][R14.64+0xc00] ;  /* 0x000c000c0e128981 */ /* 0x000e62000c1e1b00 */
[----:B---3--:R-:W-:-:S05]  /*0ad0*/  VIADD R28, R4, 0x280 ;  /* 0x00000280041c7836 */ /* 0x008fca0000000000 */
        /* <DEDUP_REMOVED lines=13> */
[----:B------:R-:W-:Y:S01]  /*0bb0*/  IADD3 R4, PT, PT, R4, 0x380, RZ ;  /* 0x0000038004047810 */ /* 0x000fe20007ffe0ff */
[----:B------:R-:W-:Y:S01]  /*0bc0*/  VIADD R24, R24, 0x8 ;  /* 0x0000000818187836 */ /* 0x000fe20000000000 */
[----:B------:R-:W-:Y:S04]  /*0bd0*/  BSSY.RECONVERGENT B0, `(.L_x_7) ;  /* 0x000000a000007945 */ /* 0x000fe80003800200 */
[----:B------:R-:W-:Y:S01]  /*0be0*/  ISETP.NE.AND P1, PT, R24, R5, PT ;  /* 0x000000051800720c */ /* 0x000fe20003f25270 */
[----:B-1----:R-:W-:-:S07]  /*0bf0*/  @!P0 DFMA R18, R22, R20, R18 ;  /* 0x000000141612822b */ /* 0x002fce0000000012 */
[----:B------:R3:W-:Y:S01]  /*0c00*/  @!P0 STG.E.64 desc[UR12][R16.64+0x1400], R18 ;  /* 0x0014001210008986 */ /* 0x0007e2000c101b0c */
[----:B------:R-:W-:-:S13]  /*0c10*/  ISETP.GE.AND P0, PT, R4, R3, PT ;  /* 0x000000030400720c */ /* 0x000fda0003f06270 */
[----:B---3--:R-:W-:Y:S05]  /*0c20*/  @P0 BRA `(.L_x_8) ;  /* 0x0000000000100947 */ /* 0x008fea0003800000 */
[----:B------:R-:W0:Y:S04]  /*0c30*/  LDG.E.64 R12, desc[UR12][R12.64+0x1800] ;  /* 0x0018000c0c0c7981 */ /* 0x000e28000c1e1b00 */
[----:B------:R-:W0:Y:S02]  /*0c40*/  LDG.E.64 R14, desc[UR12][R14.64+0x1800] ;  /* 0x0018000c0e0e7981 */ /* 0x000e24000c1e1b00 */
[----:B0-----:R-:W-:-:S07]  /*0c50*/  DFMA R18, R12, UR4, R14 ;  /* 0x000000040c127c2b */ /* 0x001fce000800000e */
[----:B------:R1:W-:Y:S04]  /*0c60*/  STG.E.64 desc[UR12][R16.64+0x1800], R18 ;  /* 0x0018001210007986 */ /* 0x0003e8000c101b0c */
.L_x_8:
[----:B0-----:R-:W-:Y:S05]  /*0c70*/  BSYNC.RECONVERGENT B0 ;  /* 0x0000000000007941 */ /* 0x001fea0003800200 */
.L_x_7:
[----:B------:R-:W-:Y:S05]  /*0c80*/  @P1 BRA `(.L_x_9) ;  /* 0xfffffff800f41947 */ /* 0x000fea000383ffff */
.L_x_6:
[----:B------:R-:W-:-:S13]  /*0c90*/  ISETP.NE.AND P0, PT, R2, RZ, PT ;  /* 0x000000ff0200720c */ /* 0x000fda0003f05270 */
[----:B------:R-:W-:Y:S05]  /*0ca0*/  @!P0 EXIT ;  /* 0x000000000000894d */ /* 0x000fea0003800000 */
[----:B------:R-:W0:Y:S01]  /*0cb0*/  LDC R4, c[0x0][0x388] ;  /* 0x0000e200ff047b82 */ /* 0x000e220000000800 */
[----:B------:R-:W-:Y:S02]  /*0cc0*/  ISETP.GE.U32.AND P1, PT, R2, 0x4, PT ;  /* 0x000000040200780c */ /* 0x000fe40003f26070 */
[----:B0-----:R-:W-:-:S04]  /*0cd0*/  LOP3.LUT R12, R4, 0x3, RZ, 0xc0, !PT ;  /* 0x00000003040c7812 */ /* 0x001fc800078ec0ff */
[----:B------:R-:W-:-:S07]  /*0ce0*/  ISETP.NE.AND P0, PT, R12, RZ, PT ;  /* 0x000000ff0c00720c */ /* 0x000fce0003f05270 */
[----:B------:R-:W-:Y:S06]  /*0cf0*/  @!P1 BRA `(.L_x_10) ;  /* 0x0000000000a49947 */ /* 0x000fec0003800000 */
[----:B------:R-:W-:-:S05]  /*0d00*/  IMAD R13, R5, 0x80, R0 ;  /* 0x00000080050d7824 */ /* 0x000fca00078e0200 */
[----:B------:R-:W-:-:S13]  /*0d10*/  ISETP.GE.AND P1, PT, R13, R3, PT ;  /* 0x000000030d00720c */ /* 0x000fda0003f26270 */
[C---:B-1----:R-:W-:Y:S01]  /*0d20*/  @!P1 IMAD.WIDE R20, R13.reuse, 0x8, R6 ;  /* 0x000000080d149825 */ /* 0x042fe200078e0206 */
[----:B------:R-:W0:Y:S03]  /*0d30*/  @!P1 LDC.64 R24, c[0x0][0x390] ;  /* 0x0000e400ff189b82 */ /* 0x000e260000000a00 */
[C---:B------:R-:W-:Y:S02]  /*0d40*/  @!P1 IMAD.WIDE R22, R13.reuse, 0x8, R10 ;  /* 0x000000080d169825 */ /* 0x040fe400078e020a */
[----:B------:R-:W0:Y:S04]  /*0d50*/  @!P1 LDG.E.64 R20, desc[UR12][R20.64] ;  /* 0x0000000c14149981 */ /* 0x000e28000c1e1b00 */
[----:B------:R-:W0:Y:S01]  /*0d60*/  @!P1 LDG.E.64 R22, desc[UR12][R22.64] ;  /* 0x0000000c16169981 */ /* 0x000e22000c1e1b00 */
[----:B------:R-:W-:-:S02]  /*0d70*/  VIADD R15, R13, 0x80 ;  /* 0x000000800d0f7836 */ /* 0x000fc40000000000 */
[----:B------:R-:W-:-:S03]  /*0d80*/  @!P1 IMAD.WIDE R26, R13, 0x8, R8 ;  /* 0x000000080d1a9825 */ /* 0x000fc600078e0208 */
[----:B------:R-:W-:-:S13]  /*0d90*/  ISETP.GE.AND P2, PT, R15, R3, PT ;  /* 0x000000030f00720c */ /* 0x000fda0003f46270 */
[----:B------:R-:W-:-:S04]  /*0da0*/  @!P2 IMAD.WIDE R16, R15, 0x8, R10 ;  /* 0x000000080f10a825 */ /* 0x000fc800078e020a */
[----:B------:R-:W-:Y:S01]  /*0db0*/  @!P2 IMAD.WIDE R28, R15, 0x8, R6 ;  /* 0x000000080f1ca825 */ /* 0x000fe200078e0206 */
[----:B0-----:R-:W-:Y:S01]  /*0dc0*/  @!P1 DFMA R24, R20, R24, R22 ;  /* 0x000000181418922b */ /* 0x001fe20000000016 */
[----:B------:R-:W0:Y:S06]  /*0dd0*/  @!P2 LDC.64 R22, c[0x0][0x390] ;  /* 0x0000e400ff16ab82 */ /* 0x000e2c0000000a00 */
[----:B------:R1:W-:Y:S04]  /*0de0*/  @!P1 STG.E.64 desc[UR12][R26.64], R24 ;  /* 0x000000181a009986 */ /* 0x0003e8000c101b0c */
[----:B------:R-:W0:Y:S04]  /*0df0*/  @!P2 LDG.E.64 R18, desc[UR12][R28.64] ;  /* 0x0000000c1c12a981 */ /* 0x000e28000c1e1b00 */
[----:B------:R-:W0:Y:S01]  /*0e00*/  @!P2 LDG.E.64 R16, desc[UR12][R16.64] ;  /* 0x0000000c1010a981 */ /* 0x000e22000c1e1b00 */
[----:B------:R-:W-:-:S04]  /*0e10*/  IADD3 R21, PT, PT, R13, 0x100, RZ ;  /* 0x000001000d157810 */ /* 0x000fc80007ffe0ff */
[----:B------:R-:W-:Y:S01]  /*0e20*/  ISETP.GE.AND P1, PT, R21, R3, PT ;  /* 0x000000031500720c */ /* 0x000fe20003f26270 */
[----:B------:R-:W-:-:S12]  /*0e30*/  VIADD R13, R13, 0x180 ;  /* 0x000001800d0d7836 */ /* 0x000fd80000000000 */
[----:B-1----:R-:W1:Y:S01]  /*0e40*/  @!P1 LDC.64 R24, c[0x0][0x390] ;  /* 0x0000e400ff189b82 */ /* 0x002e620000000a00 */
[----:B0-----:R-:W-:Y:S01]  /*0e50*/  @!P2 DFMA R18, R18, R22, R16 ;  /* 0x000000161212a22b */ /* 0x001fe20000000010 */
[----:B------:R-:W-:-:S04]  /*0e60*/  @!P2 IMAD.WIDE R16, R15, 0x8, R8 ;  /* 0x000000080f10a825 */ /* 0x000fc800078e0208 */
[C---:B------:R-:W-:Y:S02]  /*0e70*/  @!P1 IMAD.WIDE R22, R21.reuse, 0x8, R6 ;  /* 0x0000000815169825 */ /* 0x040fe400078e0206 */
[----:B------:R0:W-:Y:S02]  /*0e80*/  @!P2 STG.E.64 desc[UR12][R16.64], R18 ;  /* 0x000000121000a986 */ /* 0x0001e4000c101b0c */
[----:B------:R-:W-:Y:S02]  /*0e90*/  @!P1 IMAD.WIDE R14, R21, 0x8, R10 ;  /* 0x00000008150e9825 */ /* 0x000fe400078e020a */
[----:B------:R-:W1:Y:S04]  /*0ea0*/  @!P1 LDG.E.64 R22, desc[UR12][R22.64] ;  /* 0x0000000c16169981 */ /* 0x000e68000c1e1b00 */
[----:B------:R-:W1:Y:S01]  /*0eb0*/  @!P1 LDG.E.64 R14, desc[UR12][R14.64] ;  /* 0x0000000c0e0e9981 */ /* 0x000e62000c1e1b00 */
[----:B------:R-:W-:Y:S01]  /*0ec0*/  ISETP.GE.AND P2, PT, R13, R3, PT ;  /* 0x000000030d00720c */ /* 0x000fe20003f46270 */
[----:B------:R-:W-:-:S12]  /*0ed0*/  @!P1 IMAD.WIDE R20, R21, 0x8, R8 ;  /* 0x0000000815149825 */ /* 0x000fd800078e0208 */
[----:B------:R-:W-:-:S04]  /*0ee0*/  @!P2 IMAD.WIDE R26, R13, 0x8, R6 ;  /* 0x000000080d1aa825 */ /* 0x000fc800078e0206 */
[C---:B------:R-:W-:Y:S01]  /*0ef0*/  @!P2 IMAD.WIDE R28, R13.reuse, 0x8, R10 ;  /* 0x000000080d1ca825 */ /* 0x040fe200078e020a */
[----:B-1----:R-:W-:Y:S01]  /*0f00*/  @!P1 DFMA R24, R22, R24, R14 ;  /* 0x000000181618922b */ /* 0x002fe2000000000e */
[----:B------:R-:W1:Y:S06]  /*0f10*/  @!P2 LDC.64 R14, c[0x0][0x390] ;  /* 0x0000e400ff0eab82 */ /* 0x000e6c0000000a00 */
[----:B------:R2:W-:Y:S04]  /*0f20*/  @!P1 STG.E.64 desc[UR12][R20.64], R24 ;  /* 0x0000001814009986 */ /* 0x0005e8000c101b0c */
[----:B------:R-:W1:Y:S04]  /*0f30*/  @!P2 LDG.E.64 R26, desc[UR12][R26.64] ;  /* 0x0000000c1a1aa981 */ /* 0x000e68000c1e1b00 */
[----:B------:R-:W1:Y:S01]  /*0f40*/  @!P2 LDG.E.64 R28, desc[UR12][R28.64] ;  /* 0x0000000c1c1ca981 */ /* 0x000e62000c1e1b00 */
[----:B0-----:R-:W-:-:S04]  /*0f50*/  @!P2 IMAD.WIDE R16, R13, 0x8, R8 ;  /* 0x000000080d10a825 */ /* 0x001fc800078e0208 */
[----:B------:R-:W-:Y:S01]  /*0f60*/  VIADD R5, R5, 0x4 ;  /* 0x0000000405057836 */ /* 0x000fe20000000000 */
[----:B-1----:R-:W-:-:S07]  /*0f70*/  @!P2 DFMA R14, R26, R14, R28 ;  /* 0x0000000e1a0ea22b */ /* 0x002fce000000001c */
[----:B------:R2:W-:Y:S04]  /*0f80*/  @!P2 STG.E.64 desc[UR12][R16.64], R14 ;  /* 0x0000000e1000a986 */ /* 0x0005e8000c101b0c */
.L_x_10:
[----:B------:R-:W-:Y:S05]  /*0f90*/  @!P0 EXIT ;  /* 0x000000000000894d */ /* 0x000fea0003800000 */
[----:B------:R-:W-:Y:S02]  /*0fa0*/  ISETP.NE.AND P0, PT, R12, 0x1, PT ;  /* 0x000000010c00780c */ /* 0x000fe40003f05270 */
[----:B------:R-:W-:-:S04]  /*0fb0*/  LOP3.LUT R4, R4, 0x1, RZ, 0xc0, !PT ;  /* 0x0000000104047812 */ /* 0x000fc800078ec0ff */
[----:B------:R-:W-:-:S07]  /*0fc0*/  ISETP.NE.U32.AND P2, PT, R4, 0x1, PT ;  /* 0x000000010400780c */ /* 0x000fce0003f45070 */
[----:B------:R-:W-:Y:S06]  /*0fd0*/  @!P0 BRA `(.L_x_11) ;  /* 0x0000000000548947 */ /* 0x000fec0003800000 */
[----:B-12---:R-:W-:-:S05]  /*0fe0*/  IMAD R21, R5, 0x80, R0 ;  /* 0x0000008005157824 */ /* 0x006fca00078e0200 */
[----:B------:R-:W-:-:S13]  /*0ff0*/  ISETP.GE.AND P0, PT, R21, R3, PT ;  /* 0x000000031500720c */ /* 0x000fda0003f06270 */
[C---:B------:R-:W-:Y:S01]  /*1000*/  @!P0 IMAD.WIDE R14, R21.reuse, 0x8, R6 ;  /* 0x00000008150e8825 */ /* 0x040fe200078e0206 */
[----:B------:R-:W0:Y:S03]  /*1010*/  @!P0 LDC.64 R18, c[0x0][0x390] ;  /* 0x0000e400ff128b82 */ /* 0x000e260000000a00 */
[C---:B------:R-:W-:Y:S02]  /*1020*/  @!P0 IMAD.WIDE R16, R21.reuse, 0x8, R10 ;  /* 0x0000000815108825 */ /* 0x040fe400078e020a */
[----:B------:R-:W0:Y:S04]  /*1030*/  @!P0 LDG.E.64 R14, desc[UR12][R14.64] ;  /* 0x0000000c0e0e8981 */ /* 0x000e28000c1e1b00 */
[----:B------:R-:W0:Y:S01]  /*1040*/  @!P0 LDG.E.64 R16, desc[UR12][R16.64] ;  /* 0x0000000c10108981 */ /* 0x000e22000c1e1b00 */
[C---:B------:R-:W-:Y:S01]  /*1050*/  IADD3 R13, PT, PT, R21.reuse, 0x80, RZ ;  /* 0x00000080150d7810 */ /* 0x040fe20007ffe0ff */
[----:B------:R-:W-:-:S03]  /*1060*/  @!P0 IMAD.WIDE R20, R21, 0x8, R8 ;  /* 0x0000000815148825 */ /* 0x000fc600078e0208 */
[----:B------:R-:W-:-:S13]  /*1070*/  ISETP.GE.AND P1, PT, R13, R3, PT ;  /* 0x000000030d00720c */ /* 0x000fda0003f26270 */
[----:B------:R-:W-:-:S04]  /*1080*/  @!P1 IMAD.WIDE R22, R13, 0x8, R6 ;  /* 0x000000080d169825 */ /* 0x000fc800078e0206 */
[C---:B------:R-:W-:Y:S01]  /*1090*/  @!P1 IMAD.WIDE R24, R13.reuse, 0x8, R10 ;  /* 0x000000080d189825 */ /* 0x040fe200078e020a */
[----:B0-----:R-:W-:Y:S01]  /*10a0*/  @!P0 DFMA R18, R14, R18, R16 ;  /* 0x000000120e12822b */ /* 0x001fe20000000010 */
[----:B------:R-:W0:Y:S06]  /*10b0*/  @!P1 LDC.64 R14, c[0x0][0x390] ;  /* 0x0000e400ff0e9b82 */ /* 0x000e2c0000000a00 */
[----:B------:R3:W-:Y:S04]  /*10c0*/  @!P0 STG.E.64 desc[UR12][R20.64], R18 ;  /* 0x0000001214008986 */ /* 0x0007e8000c101b0c */
[----:B------:R-:W0:Y:S04]  /*10d0*/  @!P1 LDG.E.64 R22, desc[UR12][R22.64] ;  /* 0x0000000c16169981 */ /* 0x000e28000c1e1b00 */
[----:B------:R-:W0:Y:S01]  /*10e0*/  @!P1 LDG.E.64 R24, desc[UR12][R24.64] ;  /* 0x0000000c18189981 */ /* 0x000e22000c1e1b00 */
[----:B------:R-:W-:-:S04]  /*10f0*/  @!P1 IMAD.WIDE R12, R13, 0x8, R8 ;  /* 0x000000080d0c9825 */ /* 0x000fc800078e0208 */
[----:B------:R-:W-:Y:S01]  /*1100*/  VIADD R5, R5, 0x2 ;  /* 0x0000000205057836 */ /* 0x000fe20000000000 */
[----:B0-----:R-:W-:-:S07]  /*1110*/  @!P1 DFMA R14, R22, R14, R24 ;  /* 0x0000000e160e922b */ /* 0x001fce0000000018 */
[----:B------:R3:W-:Y:S04]  /*1120*/  @!P1 STG.E.64 desc[UR12][R12.64], R14 ;  /* 0x0000000e0c009986 */ /* 0x0007e8000c101b0c */
.L_x_11:
[----:B------:R-:W-:Y:S05]  /*1130*/  @P2 EXIT ;  /* 0x000000000000294d */ /* 0x000fea0003800000 */
[----:B------:R-:W-:-:S05]  /*1140*/  IMAD R5, R5, 0x80, R0 ;  /* 0x0000008005057824 */ /* 0x000fca00078e0200 */
[----:B------:R-:W-:-:S13]  /*1150*/  ISETP.GE.AND P0, PT, R5, R3, PT ;  /* 0x000000030500720c */ /* 0x000fda0003f06270 */
[----:B------:R-:W-:Y:S05]  /*1160*/  @P0 EXIT ;  /* 0x000000000000094d */ /* 0x000fea0003800000 */
[C---:B------:R-:W-:Y:S01]  /*1170*/  IMAD.WIDE R6, R5.reuse, 0x8, R6 ;  /* 0x0000000805067825 */ /* 0x040fe200078e0206 */
[----:B------:R-:W0:Y:S03]  /*1180*/  LDCU.64 UR4, c[0x0][0x390] ;  /* 0x00007200ff0477ac */ /* 0x000e260008000a00 */
[C---:B------:R-:W-:Y:S02]  /*1190*/  IMAD.WIDE R10, R5.reuse, 0x8, R10 ;  /* 0x00000008050a7825 */ /* 0x040fe400078e020a */
[----:B------:R-:W0:Y:S04]  /*11a0*/  LDG.E.64 R6, desc[UR12][R6.64] ;  /* 0x0000000c06067981 */ /* 0x000e28000c1e1b00 */
[----:B------:R-:W0:Y:S01]  /*11b0*/  LDG.E.64 R10, desc[UR12][R10.64] ;  /* 0x0000000c0a0a7981 */ /* 0x000e22000c1e1b00 */
[----:B------:R-:W-:Y:S01]  /*11c0*/  IMAD.WIDE R8, R5, 0x8, R8 ;  /* 0x0000000805087825 */ /* 0x000fe200078e0208 */
[----:B0-----:R-:W-:-:S07]  /*11d0*/  DFMA R2, R6, UR4, R10 ;  /* 0x0000000406027c2b */ /* 0x001fce000800000a */
[----:B------:R-:W-:Y:S01]  /*11e0*/  STG.E.64 desc[UR12][R8.64], R2 ;  /* 0x0000000208007986 */ /* 0x000fe2000c101b0c */
[----:B------:R-:W-:Y:S05]  /*11f0*/  EXIT ;  /* 0x000000000000794d */ /* 0x000fea0003800000 */
.L_x_5:
[----:B------:R-:W-:-:S13]  /*1200*/  ISETP.GE.AND P0, PT, R4, 0x1, PT ;  /* 0x000000010400780c */ /* 0x000fda0003f06270 */
[----:B------:R-:W-:Y:S05]  /*1210*/  @!P0 EXIT ;  /* 0x000000000000894d */ /* 0x000fea0003800000 */
[----:B------:R-:W-:Y:S01]  /*1220*/  ISETP.GE.U32.AND P0, PT, R4, 0x8, PT ;  /* 0x000000080400780c */ /* 0x000fe20003f06070 */
[----:B------:R-:W-:-:S12]  /*1230*/  IMAD.MOV.U32 R16, RZ, RZ, RZ ;  /* 0x000000ffff107224 */ /* 0x000fd800078e00ff */
[----:B------:R-:W-:Y:S05]  /*1240*/  @!P0 BRA `(.L_x_12) ;  /* 0x0000000400148947 */ /* 0x000fea0003800000 */
[----:B------:R-:W0:Y:S01]  /*1250*/  LDC.64 R8, c[0x0][0x398] ;  /* 0x0000e600ff087b82 */ /* 0x000e220000000a00 */
[----:B------:R-:W-:Y:S01]  /*1260*/  UIADD3 UR4, UP0, UPT, UR11, 0xc00, URZ ;  /* 0x00000c000b047890 */ /* 0x000fe2000ff1e0ff */
[----:B------:R-:W-:Y:S01]  /*1270*/  LEA R2, P0, R12, R14, 0x3 ;  /* 0x0000000e0c027211 */ /* 0x000fe200078018ff */
[----:B------:R-:W1:Y:S01]  /*1280*/  LDCU.64 UR16, c[0x0][0x390] ;  /* 0x00007200ff1077ac */ /* 0x000e620008000a00 */
[----:B------:R-:W-:Y:S02]  /*1290*/  LOP3.LUT R16, R4, 0x7ffffff8, RZ, 0xc0, !PT ;  /* 0x7ffffff804107812 */ /* 0x000fe400078ec0ff */
[----:B------:R-:W-:Y:S01]  /*12a0*/  LEA.HI.X R3, R12, R15, R5, 0x3, P0 ;  /* 0x0000000f0c037211 */ /* 0x000fe200000f1c05 */
[----:B------:R-:W-:Y:S01]  /*12b0*/  UIADD3.X UR5, UPT, UPT, URZ, UR14, URZ, UP0, !UPT ;  /* 0x0000000eff057290 */ /* 0x000fe200087fe4ff */
[----:B------:R-:W2:Y:S01]  /*12c0*/  LDC.64 R18, c[0x0][0x3a0] ;  /* 0x0000e800ff127b82 */ /* 0x000ea20000000a00 */
[----:B------:R-:W-:Y:S01]  /*12d0*/  UIADD3 UR8, UP0, UPT, UR4, UR8, URZ ;  /* 0x0000000804087290 */ /* 0x000fe2000ff1e0ff */
[----:B------:R-:W-:Y:S01]  /*12e0*/  IADD3 R17, PT, PT, R0, 0x80, RZ ;  /* 0x0000008000117810 */ /* 0x000fe20007ffe0ff */
[----:B------:R-:W-:-:S02]  /*12f0*/  UIADD3 UR6, UP1, UPT, UR4, UR6, URZ ;  /* 0x0000000604067290 */ /* 0x000fc4000ff3e0ff */
[----:B------:R-:W-:Y:S02]  /*1300*/  UIADD3.X UR4, UPT, UPT, UR5, UR9, URZ, UP0, !UPT ;  /* 0x0000000905047290 */ /* 0x000fe400087fe4ff */
[----:B------:R-:W-:Y:S01]  /*1310*/  UIADD3.X UR5, UPT, UPT, UR5, UR7, URZ, UP1, !UPT ;  /* 0x0000000705057290 */ /* 0x000fe20008ffe4ff */
[----:B------:R-:W3:Y:S01]  /*1320*/  LDC.64 R20, c[0x0][0x3b0] ;  /* 0x0000ec00ff147b82 */ /* 0x000ee20000000a00 */
[----:B0-----:R-:W-:-:S04]  /*1330*/  IMAD.WIDE.U32 R4, R0, 0x8, R8 ;  /* 0x0000000800047825 */ /* 0x001fc800078e0008 */
[----:B--2---:R-:W-:-:S04]  /*1340*/  IMAD.WIDE.U32 R8, R0, 0x8, R18 ;  /* 0x0000000800087825 */ /* 0x004fc800078e0012 */
[----:B---3--:R-:W-:-:S04]  /*1350*/  IMAD.WIDE.U32 R12, R0, 0x8, R20 ;  /* 0x00000008000c7825 */ /* 0x008fc800078e0014 */
[----:B-1----:R-:W-:-:S07]  /*1360*/  IMAD.MOV R0, RZ, RZ, -R16 ;  /* 0x000000ffff007224 */ /* 0x002fce00078e0a10 */
.L_x_13:
[----:B0-----:R-:W-:Y:S02]  /*1370*/  IADD3 R22, P1, PT, R12, UR11, RZ ;  /* 0x0000000b0c167c10 */ /* 0x001fe4000ff3e0ff */
[----:B------:R-:W-:Y:S02]  /*1380*/  IADD3 R28, P0, PT, R8, UR11, RZ ;  /* 0x0000000b081c7c10 */ /* 0x000fe4000ff1e0ff */
[----:B------:R-:W-:Y:S02]  /*1390*/  IADD3.X R23, PT, PT, R13, UR14, RZ, P1, !PT ;  /* 0x0000000e0d177c10 */ /* 0x000fe40008ffe4ff */
[----:B------:R-:W-:-:S04]  /*13a0*/  IADD3.X R29, PT, PT, R9, UR14, RZ, P0, !PT ;  /* 0x0000000e091d7c10 */ /* 0x000fc800087fe4ff */
[----:B------:R-:W2:Y:S04]  /*13b0*/  LDG.E.64 R22, desc[UR12][R22.64] ;  /* 0x0000000c16167981 */ /* 0x000ea8000c1e1b00 */
[----:B------:R-:W2:Y:S01]  /*13c0*/  LDG.E.64 R14, desc[UR12][R28.64] ;  /* 0x0000000c1c0e7981 */ /* 0x000ea2000c1e1b00 */
[----:B------:R-:W-:Y:S01]  /*13d0*/  IADD3 R18, P0, PT, R4, UR11, RZ ;  /* 0x0000000b04127c10 */ /* 0x000fe2000ff1e0ff */
[----:B------:R-:W-:Y:S02]  /*13e0*/  IMAD.U32 R20, RZ, RZ, UR8 ;  /* 0x00000008ff147e24 */ /* 0x000fe4000f8e00ff */
[----:B------:R-:W-:Y:S01]  /*13f0*/  IMAD.U32 R21, RZ, RZ, UR4 ;  /* 0x00000004ff157e24 */ /* 0x000fe2000f8e00ff */
[----:B------:R-:W-:Y:S01]  /*1400*/  IADD3.X R19, PT, PT, R5, UR14, RZ, P0, !PT ;  /* 0x0000000e05137c10 */ /* 0x000fe200087fe4ff */
[----:B------:R-:W-:Y:S01]  /*1410*/  IMAD.WIDE R20, R17, 0x8, R20 ;  /* 0x0000000811147825 */ /* 0x000fe200078e0214 */
[----:B--2---:R-:W-:-:S03]  /*1420*/  DFMA R24, R14, UR16, R22 ;  /* 0x000000100e187c2b */ /* 0x004fc60008000016 */
[----:B------:R-:W-:-:S04]  /*1430*/  IMAD.WIDE R14, R17, 0x8, R2 ;  /* 0x00000008110e7825 */ /* 0x000fc800078e0202 */
[----:B------:R0:W-:Y:S04]  /*1440*/  STG.E.64 desc[UR12][R18.64], R24 ;  /* 0x0000001812007986 */ /* 0x0001e8000c101b0c */
[----:B------:R-:W2:Y:S04]  /*1450*/  LDG.E.64 R26, desc[UR12][R14.64] ;  /* 0x0000000c0e1a7981 */ /* 0x000ea8000c1e1b00 */
[----:B------:R-:W2:Y:S01]  /*1460*/  LDG.E.64 R28, desc[UR12][R20.64+-0xc00] ;  /* 0xfff4000c141c7981 */ /* 0x000ea2000c1e1b00 */
[----:B------:R-:W-:Y:S01]  /*1470*/  MOV R22, UR6 ;  /* 0x0000000600167c02 */ /* 0x000fe20008000f00 */
[----:B------:R-:W-:-:S04]  /*1480*/  IMAD.U32 R23, RZ, RZ, UR5 ;  /* 0x00000005ff177e24 */ /* 0x000fc8000f8e00ff */
[----:B------:R-:W-:Y:S01]  /*1490*/  IMAD.WIDE R22, R17, 0x8, R22 ;  /* 0x0000000811167825 */ /* 0x000fe200078e0216 */
[----:B--2---:R-:W-:-:S07]  /*14a0*/  DFMA R26, R26, UR16, R28 ;  /* 0x000000101a1a7c2b */ /* 0x004fce000800001c */
[----:B------:R-:W-:Y:S04]  /*14b0*/  STG.E.64 desc[UR12][R22.64+-0xc00], R26 ;  /* 0xfff4001a16007986 */ /* 0x000fe8000c101b0c */
[----:B------:R-:W2:Y:S04]  /*14c0*/  LDG.E.64 R28, desc[UR12][R14.64+0x400] ;  /* 0x0004000c0e1c7981 */ /* 0x000ea8000c1e1b00 */
[----:B0-----:R-:W2:Y:S02]  /*14d0*/  LDG.E.64 R18, desc[UR12][R20.64+-0x800] ;  /* 0xfff8000c14127981 */ /* 0x001ea4000c1e1b00 */
[----:B--2---:R-:W-:-:S07]  /*14e0*/  DFMA R28, R28, UR16, R18 ;  /* 0x000000101c1c7c2b */ /* 0x004fce0008000012 */
[----:B------:R-:W-:Y:S04]  /*14f0*/  STG.E.64 desc[UR12][R22.64+-0x800], R28 ;  /* 0xfff8001c16007986 */ /* 0x000fe8000c101b0c */
[----:B------:R-:W2:Y:S04]  /*1500*/  LDG.E.64 R18, desc[UR12][R14.64+0x800] ;  /* 0x0008000c0e127981 */ /* 0x000ea8000c1e1b00 */
[----:B------:R-:W2:Y:S02]  /*1510*/  LDG.E.64 R24, desc[UR12][R20.64+-0x400] ;  /* 0xfffc000c14187981 */ /* 0x000ea4000c1e1b00 */
[----:B--2---:R-:W-:-:S07]  /*1520*/  DFMA R18, R18, UR16, R24 ;  /* 0x0000001012127c2b */ /* 0x004fce0008000018 */
[----:B------:R0:W-:Y:S04]  /*1530*/  STG.E.64 desc[UR12][R22.64+-0x400], R18 ;  /* 0xfffc001216007986 */ /* 0x0001e8000c101b0c */
[----:B------:R-:W2:Y:S04]  /*1540*/  LDG.E.64 R24, desc[UR12][R14.64+0xc00] ;  /* 0x000c000c0e187981 */ /* 0x000ea8000c1e1b00 */
[----:B0-----:R-:W2:Y:S02]  /*1550*/  LDG.E.64 R18, desc[UR12][R20.64] ;  /* 0x0000000c14127981 */ /* 0x001ea4000c1e1b00 */
[----:B--2---:R-:W-:-:S07]  /*1560*/  DFMA R24, R24, UR16, R18 ;  /* 0x0000001018187c2b */ /* 0x004fce0008000012 */
[----:B------:R-:W-:Y:S04]  /*1570*/  STG.E.64 desc[UR12][R22.64], R24 ;  /* 0x0000001816007986 */ /* 0x000fe8000c101b0c */
[----:B------:R-:W2:Y:S04]  /*1580*/  LDG.E.64 R26, desc[UR12][R14.64+0x1000] ;  /* 0x0010000c0e1a7981 */ /* 0x000ea8000c1e1b00 */
[----:B------:R-:W2:Y:S02]  /*1590*/  LDG.E.64 R18, desc[UR12][R20.64+0x400] ;  /* 0x0004000c14127981 */ /* 0x000ea4000c1e1b00 */
[----:B--2---:R-:W-:-:S07]  /*15a0*/  DFMA R26, R26, UR16, R18 ;  /* 0x000000101a1a7c2b */ /* 0x004fce0008000012 */
[----:B------:R-:W-:Y:S04]  /*15b0*/  STG.E.64 desc[UR12][R22.64+0x400], R26 ;  /* 0x0004001a16007986 */ /* 0x000fe8000c101b0c */
[----:B------:R-:W2:Y:S04]  /*15c0*/  LDG.E.64 R28, desc[UR12][R14.64+0x1400] ;  /* 0x0014000c0e1c7981 */ /* 0x000ea8000c1e1b00 */
[----:B------:R-:W2:Y:S02]  /*15d0*/  LDG.E.64 R18, desc[UR12][R20.64+0x800] ;  /* 0x0008000c14127981 */ /* 0x000ea4000c1e1b00 */
[----:B--2---:R-:W-:-:S07]  /*15e0*/  DFMA R18, R28, UR16, R18 ;  /* 0x000000101c127c2b */ /* 0x004fce0008000012 */
[----:B------:R0:W-:Y:S04]  /*15f0*/  STG.E.64 desc[UR12][R22.64+0x800], R18 ;  /* 0x0008001216007986 */ /* 0x0001e8000c101b0c */
[----:B------:R-:W2:Y:S04]  /*1600*/  LDG.E.64 R28, desc[UR12][R14.64+0x1800] ;  /* 0x0018000c0e1c7981 */ /* 0x000ea8000c1e1b00 */
[----:B0-----:R-:W2:Y:S01]  /*1610*/  LDG.E.64 R18, desc[UR12][R20.64+0xc00] ;  /* 0x000c000c14127981 */ /* 0x001ea2000c1e1b00 */
[----:B------:R-:W-:-:S05]  /*1620*/  VIADD R0, R0, 0x8 ;  /* 0x0000000800007836 */ /* 0x000fca0000000000 */
[----:B------:R-:W-:Y:S01]  /*1630*/  ISETP.NE.AND P0, PT, R0, RZ, PT ;  /* 0x000000ff0000720c */ /* 0x000fe20003f05270 */
[----:B------:R-:W-:Y:S01]  /*1640*/  UIADD3 UR11, UP0, UPT, UR11, 0x2000, URZ ;  /* 0x000020000b0b7890 */ /* 0x000fe2000ff1e0ff */
[----:B------:R-:W-:-:S03]  /*1650*/  VIADD R17, R17, 0x400 ;  /* 0x0000040011117836 */ /* 0x000fc60000000000 */
[----:B------:R-:W-:Y:S01]  /*1660*/  UIADD3.X UR14, UPT, UPT, URZ, UR14, URZ, UP0, !UPT ;  /* 0x0000000eff0e7290 */ /* 0x000fe200087fe4ff */
[----:B--2---:R-:W-:-:S07]  /*1670*/  DFMA R28, R28, UR16, R18 ;  /* 0x000000101c1c7c2b */ /* 0x004fce0008000012 */
[----:B------:R0:W-:Y:S01]  /*1680*/  STG.E.64 desc[UR12][R22.64+0xc00], R28 ;  /* 0x000c001c16007986 */ /* 0x0001e2000c101b0c */
[----:B------:R-:W-:Y:S05]  /*1690*/  @P0 BRA `(.L_x_13) ;  /* 0xfffffffc00340947 */ /* 0x000fea000383ffff */
.L_x_12:
[----:B------:R-:W1:Y:S02]  /*16a0*/  LDC R0, c[0x0][0x388] ;  /* 0x0000e200ff007b82 */ /* 0x000e640000000800 */
[----:B-1----:R-:W-:-:S13]  /*16b0*/  LOP3.LUT P0, R8, R0, 0x7, RZ, 0xc0, !PT ;  /* 0x0000000700087812 */ /* 0x002fda000780c0ff */
[----:B------:R-:W-:Y:S05]  /*16c0*/  @!P0 EXIT ;  /* 0x000000000000894d */ /* 0x000fea0003800000 */
[----:B------:R-:W1:Y:S01]  /*16d0*/  LDCU.64 UR4, c[0x0][0x398] ;  /* 0x00007300ff0477ac */ /* 0x000e620008000a00 */
[----:B------:R-:W-:Y:S01]  /*16e0*/  SHF.L.U32 R4, R0, 0x7, RZ ;  /* 0x0000000700047819 */ /* 0x000fe200000006ff */
[----:B------:R-:W2:Y:S01]  /*16f0*/  S2R R13, SR_TID.X ;  /* 0x00000000000d7919 */ /* 0x000ea20000002100 */
[----:B------:R-:W-:Y:S02]  /*1700*/  ISETP.GE.U32.AND P0, PT, R8, 0x4, PT ;  /* 0x000000040800780c */ /* 0x000fe40003f06070 */
[----:B------:R-:W-:Y:S01]  /*1710*/  SHF.R.S32.HI R2, RZ, 0x1f, R4 ;  /* 0x0000001fff027819 */ /* 0x000fe20000011404 */
[----:B------:R-:W-:Y:S01]  /*1720*/  IMAD.WIDE.U32 R4, R4, UR10, RZ ;  /* 0x0000000a04047c25 */ /* 0x000fe2000f8e00ff */
[----:B------:R-:W-:-:S03]  /*1730*/  LOP3.LUT R12, R0, 0x3, RZ, 0xc0, !PT ;  /* 0x00000003000c7812 */ /* 0x000fc600078ec0ff */
[----:B------:R-:W-:Y:S01]  /*1740*/  IMAD R3, R2, UR10, RZ ;  /* 0x0000000a02037c24 */ /* 0x000fe2000f8e02ff */
[----:B------:R-:W-:Y:S01]  /*1750*/  ISETP.NE.AND P1, PT, R12, RZ, PT ;  /* 0x000000ff0c00720c */ /* 0x000fe20003f25270 */
[----:B------:R-:W-:Y:S02]  /*1760*/  IMAD.SHL.U32 R2, R4, 0x8, RZ ;  /* 0x0000000804027824 */ /* 0x000fe400078e00ff */
[----:B------:R-:W-:-:S03]  /*1770*/  IMAD.IADD R3, R5, 0x1, R3 ;  /* 0x0000000105037824 */ /* 0x000fc600078e0203 */
[----:B-1----:R-:W-:Y:S02]  /*1780*/  IADD3 R2, P2, PT, R2, UR4, RZ ;  /* 0x0000000402027c10 */ /* 0x002fe4000ff5e0ff */
[----:B------:R-:W-:-:S04]  /*1790*/  SHF.L.U64.HI R3, R4, 0x3, R3 ;  /* 0x0000000304037819 */ /* 0x000fc80000010203 */
[----:B------:R-:W-:Y:S01]  /*17a0*/  IADD3.X R3, PT, PT, R3, UR5, RZ, P2, !PT ;  /* 0x0000000503037c10 */ /* 0x000fe200097fe4ff */
[----:B------:R-:W-:Y:S06]  /*17b0*/  @!P0 BRA `(.L_x_14) ;  /* 0x0000000000588947 */ /* 0x000fec0003800000 */
[----:B--2---:R-:W-:Y:S01]  /*17c0*/  LEA R17, R16, R13, 0x7 ;  /* 0x0000000d10117211 */ /* 0x004fe200078e38ff */
[----:B------:R-:W1:Y:S04]  /*17d0*/  LDCU.64 UR4, c[0x0][0x390] ;  /* 0x00007200ff0477ac */ /* 0x000e680008000a00 */
[----:B------:R-:W-:-:S04]  /*17e0*/  IMAD.WIDE R8, R17, 0x8, R6 ;  /* 0x0000000811087825 */ /* 0x000fc800078e0206 */
[C---:B------:R-:W-:Y:S01]  /*17f0*/  IMAD.WIDE R4, R17.reuse, 0x8, R10 ;  /* 0x0000000811047825 */ /* 0x040fe200078e020a */
[----:B------:R-:W1:Y:S04]  /*1800*/  LDG.E.64 R14, desc[UR12][R8.64] ;  /* 0x0000000c080e7981 */ /* 0x000e68000c1e1b00 */
[----:B------:R-:W1:Y:S02]  /*1810*/  LDG.E.64 R18, desc[UR12][R4.64] ;  /* 0x0000000c04127981 */ /* 0x000e64000c1e1b00 */
[----:B-1----:R-:W-:Y:S01]  /*1820*/  DFMA R18, R14, UR4, R18 ;  /* 0x000000040e127c2b */ /* 0x002fe20008000012 */
[----:B------:R-:W-:-:S06]  /*1830*/  IMAD.WIDE R14, R17, 0x8, R2 ;  /* 0x00000008110e7825 */ /* 0x000fcc00078e0202 */
[----:B------:R1:W-:Y:S04]  /*1840*/  STG.E.64 desc[UR12][R14.64], R18 ;  /* 0x000000120e007986 */ /* 0x0003e8000c101b0c */
[----:B------:R-:W2:Y:S04]  /*1850*/  LDG.E.64 R20, desc[UR12][R8.64+0x400] ;  /* 0x0004000c08147981 */ /* 0x000ea8000c1e1b00 */
[----:B0-----:R-:W2:Y:S02]  /*1860*/  LDG.E.64 R22, desc[UR12][R4.64+0x400] ;  /* 0x0004000c04167981 */ /* 0x001ea4000c1e1b00 */
[----:B--2---:R-:W-:-:S07]  /*1870*/  DFMA R20, R20, UR4, R22 ;  /* 0x0000000414147c2b */ /* 0x004fce0008000016 */
[----:B------:R1:W-:Y:S04]  /*1880*/  STG.E.64 desc[UR12][R14.64+0x400], R20 ;  /* 0x000400140e007986 */ /* 0x0003e8000c101b0c */
[----:B------:R-:W2:Y:S04]  /*1890*/  LDG.E.64 R22, desc[UR12][R8.64+0x800] ;  /* 0x0008000c08167981 */ /* 0x000ea8000c1e1b00 */
[----:B------:R-:W2:Y:S02]  /*18a0*/  LDG.E.64 R24, desc[UR12][R4.64+0x800] ;  /* 0x0008000c04187981 */ /* 0x000ea4000c1e1b00 */
[----:B--2---:R-:W-:-:S07]  /*18b0*/  DFMA R22, R22, UR4, R24 ;  /* 0x0000000416167c2b */ /* 0x004fce0008000018 */
[----:B------:R1:W-:Y:S04]  /*18c0*/  STG.E.64 desc[UR12][R14.64+0x800], R22 ;  /* 0x000800160e007986 */ /* 0x0003e8000c101b0c */
[----:B------:R-:W2:Y:S04]  /*18d0*/  LDG.E.64 R24, desc[UR12][R8.64+0xc00] ;  /* 0x000c000c08187981 */ /* 0x000ea8000c1e1b00 */
[----:B------:R-:W2:Y:S01]  /*18e0*/  LDG.E.64 R26, desc[UR12][R4.64+0xc00] ;  /* 0x000c000c041a7981 */ /* 0x000ea2000c1e1b00 */
[----:B------:R-:W-:Y:S01]  /*18f0*/  VIADD R16, R16, 0x4 ;  /* 0x0000000410107836 */ /* 0x000fe20000000000 */
[----:B--2---:R-:W-:-:S07]  /*1900*/  DFMA R24, R24, UR4, R26 ;  /* 0x0000000418187c2b */ /* 0x004fce000800001a */
[----:B------:R1:W-:Y:S04]  /*1910*/  STG.E.64 desc[UR12][R14.64+0xc00], R24 ;  /* 0x000c00180e007986 */ /* 0x0003e8000c101b0c */
.L_x_14:
[----:B------:R-:W-:Y:S05]  /*1920*/  @!P1 EXIT ;  /* 0x000000000000994d */ /* 0x000fea0003800000 */
[----:B------:R-:W-:Y:S02]  /*1930*/  ISETP.NE.AND P0, PT, R12, 0x1, PT ;  /* 0x000000010c00780c */ /* 0x000fe40003f05270 */
[----:B------:R-:W-:-:S04]  /*1940*/  LOP3.LUT R0, R0, 0x1, RZ, 0xc0, !PT ;  /* 0x0000000100007812 */ /* 0x000fc800078ec0ff */
[----:B------:R-:W-:-:S07]  /*1950*/  ISETP.NE.U32.AND P1, PT, R0, 0x1, PT ;  /* 0x000000010000780c */ /* 0x000fce0003f25070 */
[----:B------:R-:W-:Y:S06]  /*1960*/  @!P0 BRA `(.L_x_15) ;  /* 0x0000000000388947 */ /* 0x000fec0003800000 */
[----:B012---:R-:W-:Y:S01]  /*1970*/  IMAD R23, R16, 0x80, R13 ;  /* 0x0000008010177824 */ /* 0x007fe200078e020d */
[----:B------:R-:W0:Y:S03]  /*1980*/  LDCU.64 UR4, c[0x0][0x390] ;  /* 0x00007200ff0477ac */ /* 0x000e260008000a00 */
[----:B------:R-:W-:-:S04]  /*1990*/  IMAD.WIDE R18, R23, 0x8, R6 ;  /* 0x0000000817127825 */ /* 0x000fc800078e0206 */
[C---:B------:R-:W-:Y:S01]  /*19a0*/  IMAD.WIDE R20, R23.reuse, 0x8, R10 ;  /* 0x0000000817147825 */ /* 0x040fe200078e020a */
[----:B------:R-:W0:Y:S04]  /*19b0*/  LDG.E.64 R4, desc[UR12][R18.64] ;  /* 0x0000000c12047981 */ /* 0x000e28000c1e1b00 */
[----:B------:R-:W0:Y:S01]  /*19c0*/  LDG.E.64 R8, desc[UR12][R20.64] ;  /* 0x0000000c14087981 */ /* 0x000e22000c1e1b00 */
[----:B------:R-:W-:Y:S01]  /*19d0*/  IMAD.WIDE R22, R23, 0x8, R2 ;  /* 0x0000000817167825 */ /* 0x000fe200078e0202 */
[----:B0-----:R-:W-:-:S07]  /*19e0*/  DFMA R4, R4, UR4, R8 ;  /* 0x0000000404047c2b */ /* 0x001fce0008000008 */
[----:B------:R3:W-:Y:S04]  /*19f0*/  STG.E.64 desc[UR12][R22.64], R4 ;  /* 0x0000000416007986 */ /* 0x0007e8000c101b0c */
[----:B------:R-:W2:Y:S04]  /*1a00*/  LDG.E.64 R8, desc[UR12][R18.64+0x400] ;  /* 0x0004000c12087981 */ /* 0x000ea8000c1e1b00 */
[----:B------:R-:W2:Y:S01]  /*1a10*/  LDG.E.64 R14, desc[UR12][R20.64+0x400] ;  /* 0x0004000c140e7981 */ /* 0x000ea2000c1e1b00 */
[----:B------:R-:W-:Y:S01]  /*1a20*/  IADD3 R16, PT, PT, R16, 0x2, RZ ;  /* 0x0000000210107810 */ /* 0x000fe20007ffe0ff */
[----:B--2---:R-:W-:-:S07]  /*1a30*/  DFMA R8, R8, UR4, R14 ;  /* 0x0000000408087c2b */ /* 0x004fce000800000e */
[----:B------:R3:W-:Y:S04]  /*1a40*/  STG.E.64 desc[UR12][R22.64+0x400], R8 ;  /* 0x0004000816007986 */ /* 0x0007e8000c101b0c */
.L_x_15:
[----:B------:R-:W-:Y:S05]  /*1a50*/  @P1 EXIT ;  /* 0x000000000000194d */ /* 0x000fea0003800000 */
[----:B--2---:R-:W-:Y:S01]  /*1a60*/  IMAD R13, R16, 0x80, R13 ;  /* 0x00000080100d7824 */ /* 0x004fe200078e020d */
[----:B------:R-:W3:Y:S03]  /*1a70*/  LDCU.64 UR4, c[0x0][0x390] ;  /* 0x00007200ff0477ac */ /* 0x000ee60008000a00 */
[----:B------:R-:W-:-:S04]  /*1a80*/  IMAD.WIDE R6, R13, 0x8, R6 ;  /* 0x000000080d067825 */ /* 0x000fc800078e0206 */
[C---:B------:R-:W-:Y:S02]  /*1a90*/  IMAD.WIDE R10, R13.reuse, 0x8, R10 ;  /* 0x000000080d0a7825 */ /* 0x040fe400078e020a */
[----:B------:R-:W3:Y:S04]  /*1aa0*/  LDG.E.64 R6, desc[UR12][R6.64] ;  /* 0x0000000c06067981 */ /* 0x000ee8000c1e1b00 */
[----:B------:R-:W3:Y:S01]  /*1ab0*/  LDG.E.64 R10, desc[UR12][R10.64] ;  /* 0x0000000c0a0a7981 */ /* 0x000ee2000c1e1b00 */
[----:B------:R-:W-:Y:S01]  /*1ac0*/  IMAD.WIDE R2, R13, 0x8, R2 ;  /* 0x000000080d027825 */ /* 0x000fe200078e0202 */
[----:B---3--:R-:W-:-:S07]  /*1ad0*/  DFMA R4, R6, UR4, R10 ;  /* 0x0000000406047c2b */ /* 0x008fce000800000a */
[----:B------:R-:W-:Y:S01]  /*1ae0*/  STG.E.64 desc[UR12][R2.64], R4 ;  /* 0x0000000402007986 */ /* 0x000fe2000c101b0c */
[----:B------:R-:W-:Y:S05]  /*1af0*/  EXIT ;  /* 0x000000000000794d */ /* 0x000fea0003800000 */
.L_x_16:
[----:B------:R-:W-:-:S00]  /*1b00*/  BRA `(.L_x_16) ;  /* 0xfffffffc00fc7947 */ /* 0x000fc0000383ffff */
[----:B------:R-:W-:-:S00]  /*1b10*/  NOP ;  /* 0x0000000000007918 */ /* 0x000fc00000000000 */
        /* <DEDUP_REMOVED lines=14> */
.L_x_35:


//--------------------- .text._ZN3cub18CUB_300001_SM_10006detail9transform16transform_kernelINS2_10policy_hubILb1EN4cuda3std3__45tupleIJN6thrust24THRUST_300001_SM_1000_NS6detail15normal_iteratorINSA_10device_ptrIdEEEESF_EEEE10policy1000Ei13daxpy_functorSF_JPdSK_EEEvT0_iT1_T2_DpNS2_10kernel_argIT3_EE --------------------------
	.section	.text._ZN3cub18CUB_300001_SM_10006detail9transform16transform_kernelINS2_10policy_hubILb1EN4cuda3std3__45tupleIJN6thrust24THRUST_300001_SM_1000_NS6detail15normal_iteratorINSA_10device_ptrIdEEEESF_EEEE10policy1000Ei13daxpy_functorSF_JPdSK_EEEvT0_iT1_T2_DpNS2_10kernel_argIT3_EE,"ax",@progbits
	.align	128
        .global         _ZN3cub18CUB_300001_SM_10006detail9transform16transform_kernelINS2_10policy_hubILb1EN4cuda3std3__45tupleIJN6thrust24THRUST_300001_SM_1000_NS6detail15normal_iteratorINSA_10device_ptrIdEEEESF_EEEE10policy1000Ei13daxpy_functorSF_JPdSK_EEEvT0_iT1_T2_DpNS2_10kernel_argIT3_EE
        .type           _ZN3cub18CUB_300001_SM_10006detail9transform16transform_kernelINS2_10policy_hubILb1EN4cuda3std3__45tupleIJN6thrust24THRUST_300001_SM_1000_NS6detail15normal_iteratorINSA_10device_ptrIdEEEESF_EEEE10policy1000Ei13daxpy_functorSF_JPdSK_EEEvT0_iT1_T2_DpNS2_10kernel_argIT3_EE,@function
        .size           _ZN3cub18CUB_300001_SM_10006detail9transform16transform_kernelINS2_10policy_hubILb1EN4cuda3std3__45tupleIJN6thrust24THRUST_300001_SM_1000_NS6detail15normal_iteratorINSA_10device_ptrIdEEEESF_EEEE10policy1000Ei13daxpy_functorSF_JPdSK_EEEvT0_iT1_T2_DpNS2_10kernel_argIT3_EE,(.L_x_36 - _ZN3cub18CUB_300001_SM_10006detail9transform16transform_kernelINS2_10policy_hubILb1EN4cuda3std3__45tupleIJN6thrust24THRUST_300001_SM_1000_NS6detail15normal_iteratorINSA_10device_ptrIdEEEESF_EEEE10policy1000Ei13daxpy_functorSF_JPdSK_EEEvT0_iT1_T2_DpNS2_10kernel_argIT3_EE)
        .other          _ZN3cub18CUB_300001_SM_10006detail9transform16transform_kernelINS2_10policy_hubILb1EN4cuda3std3__45tupleIJN6thrust24THRUST_300001_SM_1000_NS6detail15normal_iteratorINSA_10device_ptrIdEEEESF_EEEE10policy1000Ei13daxpy_functorSF_JPdSK_EEEvT0_iT1_T2_DpNS2_10kernel_argIT3_EE,@"STO_CUDA_ENTRY STV_DEFAULT"
_ZN3cub18CUB_300001_SM_10006detail9transform16transform_kernelINS2_10policy_hubILb1EN4cuda3std3__45tupleIJN6thrust24THRUST_300001_SM_1000_NS6detail15normal_iteratorINSA_10device_ptrIdEEEESF_EEEE10policy1000Ei13daxpy_functorSF_JPdSK_EEEvT0_iT1_T2_DpNS2_10kernel_argIT3_EE:
.text._ZN3cub18CUB_300001_SM_10006detail9transform16transform_kernelINS2_10policy_hubILb1EN4cuda3std3__45tupleIJN6thrust24THRUST_300001_SM_1000_NS6detail15normal_iteratorINSA_10device_ptrIdEEEESF_EEEE10policy1000Ei13daxpy_functorSF_JPdSK_EEEvT0_iT1_T2_DpNS2_10kernel_argIT3_EE:
[----:B------:R-:W-:Y:S08]  /*0000*/  LDC R1, c[0x0][0x37c] ;  /* 0x0000df00ff017b82 */ /* 0x000ff00000000800 */
[----:B------:R-:W0:Y:S01]  /*0010*/  S2UR UR14, SR_CTAID.X ;  /* 0x00000000000e79c3 */ /* 0x000e220000002500 */
[----:B------:R-:W1:Y:S01]  /*0020*/  LDCU.64 UR8, c[0x0][0x380] ;  /* 0x00007000ff0877ac */ /* 0x000e620008000a00 */
[----:B------:R-:W2:Y:S01]  /*0030*/  S2R R0, SR_TID.X ;  /* 0x0000000000007919 */ /* 0x000ea20000002100 */
[----:B------:R-:W-:Y:S01]  /*0040*/  BSSY.RECONVERGENT B0, `(.L_x_17) ;  /* 0x0000020000007945 */ /* 0x000fe20003800200 */
[----:B-1----:R-:W-:-:S04]  /*0050*/  USHF.L.U32 UR7, UR9, 0x7, URZ ;  /* 0x0000000709077899 */ /* 0x002fc800080006ff */
[----:B0-----:R-:W-:-:S04]  /*0060*/  UIMAD UR4, UR7, UR14, URZ ;  /* 0x0000000e070472a4 */ /* 0x001fc8000f8e02ff */
[----:B------:R-:W-:-:S04]  /*0070*/  UIADD3 UR6, UPT, UPT, -UR4, UR8, URZ ;  /* 0x0000000804067290 */ /* 0x000fc8000fffe1ff */
[----:B------:R-:W-:Y:S01]  /*0080*/  UISETP.LT.AND UP0, UPT, UR7, UR6, UPT ;  /* 0x000000060700728c */ /* 0x000fe2000bf01270 */
[----:B--2---:R-:W-:-:S03]  /*0090*/  IMAD.SHL.U32 R4, R0, 0x80, RZ ;  /* 0x0000008000047824 */ /* 0x004fc600078e00ff */
[----:B------:R-:W-:-:S04]  /*00a0*/  USEL UR8, UR7, UR6, UP0 ;  /* 0x0000000607087287 */ /* 0x000fc80008000000 */
[----:B------:R-:W-:-:S06]  /*00b0*/  USHF.L.U32 UR5, UR8, 0x3, URZ ;  /* 0x0000000308057899 */ /* 0x000fcc00080006ff */
[----:B------:R-:W-:-:S13]  /*00c0*/  ISETP.GE.AND P0, PT, R4, UR5, PT ;  /* 0x0000000504007c0c */ /* 0x000fda000bf06270 */
[----:B------:R-:W-:Y:S05]  /*00d0*/  @P0 BRA `(.L_x_18) ;  /* 0x0000000000580947 */ /* 0x000fea0003800000 */
[----:B------:R-:W0:Y:S01]  /*00e0*/  LDC.64 R2, c[0x0][0x398] ;  /* 0x0000e600ff027b82 */ /* 0x000e220000000a00 */
[----:B------:R-:W-:Y:S01]  /*00f0*/  IMAD.U32 R7, RZ, RZ, UR4 ;  /* 0x00000004ff077e24 */ /* 0x000fe2000f8e00ff */
[----:B------:R-:W-:Y:S01]  /*0100*/  BSSY.RECONVERGENT B1, `(.L_x_19) ;  /* 0x000000a000017945 */ /* 0x000fe20003800200 */
[----:B------:R-:W-:Y:S01]  /*0110*/  MOV R5, R4 ;  /* 0x0000000400057202 */ /* 0x000fe20000000f00 */
[----:B0-----:R-:W-:-:S04]  /*0120*/  IMAD.WIDE.U32 R2, R0, 0x80, R2 ;  /* 0x0000008000027825 */ /* 0x001fc800078e0002 */
[----:B------:R-:W-:-:S07]  /*0130*/  IMAD.WIDE R2, R7, 0x8, R2 ;  /* 0x0000000807027825 */ /* 0x000fce00078e0202 */
.L_x_20:
[----:B------:R-:W-:Y:S01]  /*0140*/  VIADD R5, R5, 0x4000 ;  /* 0x0000400005057836 */ /* 0x000fe20000000000 */
[----:B------:R0:W-:Y:S04]  /*0150*/  CCTL.E.PF2 [R2] ;  /* 0x000000000200798f */ /* 0x0001e80000800100 */
[----:B------:R-:W-:Y:S02]  /*0160*/  ISETP.GE.AND P0, PT, R5, UR5, PT ;  /* 0x0000000505007c0c */ /* 0x000fe4000bf06270 */
[----:B0-----:R-:W-:-:S05]  /*0170*/  IADD3 R2, P1, PT, R2, 0x4000, RZ ;  /* 0x0000400002027810 */ /* 0x001fca0007f3e0ff */
[----:B------:R-:W-:-:S06]  /*0180*/  IMAD.X R3, RZ, RZ, R3, P1 ;  /* 0x000000ffff037224 */ /* 0x000fcc00008e0603 */
[----:B------:R-:W-:Y:S05]  /*0190*/  @!P0 BRA `(.L_x_20) ;  /* 0xfffffffc00e88947 */ /* 0x000fea000383ffff */
[----:B------:R-:W-:Y:S05]  /*01a0*/  BSYNC.RECONVERGENT B1 ;  /* 0x0000000000017941 */ /* 0x000fea0003800200 */
.L_x_19:
[----:B------:R-:W0:Y:S02]  /*01b0*/  LDC.64 R2, c[0x0][0x3a8] ;  /* 0x0000ea00ff027b82 */ /* 0x000e240000000a00 */
[----:B0-----:R-:W-:-:S04]  /*01c0*/  IMAD.WIDE.U32 R2, R0, 0x80, R2 ;  /* 0x0000008000027825 */ /* 0x001fc800078e0002 */
[----:B------:R-:W-:-:S07]  /*01d0*/  IMAD.WIDE R2, R7, 0x8, R2 ;  /* 0x0000000807027825 */ /* 0x000fce00078e0202 */
.L_x_21:
[----:B------:R-:W-:Y:S01]  /*01e0*/  IADD3 R4, PT, PT, R4, 0x4000, RZ ;  /* 0x0000400004047810 */ /* 0x000fe20007ffe0ff */
[----:B------:R0:W-:Y:S03]  /*01f0*/  CCTL.E.PF2 [R2] ;  /* 0x000000000200798f */ /* 0x0001e60000800100 */
[----:B------:R-:W-:Y:S02]  /*0200*/  ISETP.GE.AND P0, PT, R4, UR5, PT ;  /* 0x0000000504007c0c */ /* 0x000fe4000bf06270 */
[----:B0-----:R-:W-:-:S05]  /*0210*/  IADD3 R2, P1, PT, R2, 0x4000, RZ ;  /* 0x0000400002027810 */ /* 0x001fca0007f3e0ff */
[----:B------:R-:W-:-:S06]  /*0220*/  IMAD.X R3, RZ, RZ, R3, P1 ;  /* 0x000000ffff037224 */ /* 0x000fcc00008e0603 */
[----:B------:R-:W-:Y:S05]  /*0230*/  @!P0 BRA `(.L_x_21) ;  /* 0xfffffffc00e88947 */ /* 0x000fea000383ffff */
.L_x_18:
[----:B------:R-:W-:Y:S05]  /*0240*/  BSYNC.RECONVERGENT B0 ;  /* 0x0000000000007941 */ /* 0x000fea0003800200 */
.L_x_17:
[----:B------:R-:W0:Y:S01]  /*0250*/  LDCU.64 UR12, c[0x0][0x390] ;  /* 0x00007200ff0c77ac */ /* 0x000e220008000a00 */
[----:B------:R-:W-:Y:S01]  /*0260*/  UIMAD.WIDE UR4, UR4, 0x8, URZ ;  /* 0x00000008040478a5 */ /* 0x000fe2000f8e02ff */
[----:B------:R-:W1:Y:S01]  /*0270*/  LDCU.64 UR20, c[0x0][0x358] ;  /* 0x00006b00ff1477ac */ /* 0x000e620008000a00 */
[----:B------:R-:W2:Y:S02]  /*0280*/  LDCU.64 UR10, c[0x0][0x3a8] ;  /* 0x00007500ff0a77ac */ /* 0x000ea40008000a00 */
[----:B0-----:R-:W-:-:S04]  /*0290*/  UIADD3 UR15, UP0, UPT, UR4, UR12, URZ ;  /* 0x0000000c040f7290 */ /* 0x001fc8000ff1e0ff */
[----:B------:R-:W-:Y:S02]  /*02a0*/  UIADD3.X UR16, UPT, UPT, UR5, UR13, URZ, UP0, !UPT ;  /* 0x0000000d05107290 */ /* 0x000fe400087fe4ff */
[----:B------:R-:W-:Y:S01]  /*02b0*/  UISETP.GT.AND UP0, UPT, UR7, UR6, UPT ;  /* 0x000000060700728c */ /* 0x000fe2000bf04270 */
[----:B------:R-:W-:-:S03]  /*02c0*/  MOV R2, UR15 ;  /* 0x0000000f00027c02 */ /* 0x000fc60008000f00 */
[----:B------:R-:W-:-:S05]  /*02d0*/  IMAD.U32 R3, RZ, RZ, UR16 ;  /* 0x00000010ff037e24 */ /* 0x000fca000f8e00ff */
[----:B-12---:R-:W-:Y:S05]  /*02e0*/  BRA.U UP0, `(.L_x_22) ;  /* 0x0000000900647547 */ /* 0x006fea000b800000 */
[----:B------:R-:W-:-:S06]  /*02f0*/  UISETP.GE.AND UP0, UPT, UR9, 0x1, UPT ;  /* 0x000000010900788c */ /* 0x000fcc000bf06270 */
[----:B------:R-:W-:-:S13]  /*0300*/  PLOP3.LUT P0, PT, PT, PT, UP0, 0x80, 0x8 ;  /* 0x000000000008781c */ /* 0x000fda0003f0f008 */
[----:B------:R-:W-:Y:S05]  /*0310*/  @!P0 EXIT ;  /* 0x000000000000894d */ /* 0x000fea0003800000 */
[----:B------:R-:W-:Y:S01]  /*0320*/  UISETP.GE.U32.AND UP0, UPT, UR9, 0x8, UPT ;  /* 0x000000080900788c */ /* 0x000fe2000bf06070 */
[----:B------:R-:W-:-:S08]  /*0330*/  HFMA2 R13, -RZ, RZ, 0, 0 ;  /* 0x00000000ff0d7431 */ /* 0x000fd000000001ff */
[----:B------:R-:W-:Y:S05]  /*0340*/  BRA.U !UP0, `(.L_x_23) ;  /* 0x0000000508387547 */ /* 0x000fea000b800000 */
[----:B------:R-:W0:Y:S01]  /*0350*/  LDC.64 R4, c[0x0][0x3a8] ;  /* 0x0000ea00ff047b82 */ /* 0x000e220000000a00 */
[----:B------:R-:W1:Y:S01]  /*0360*/  LDCU.128 UR16, c[0x0][0x390] ;  /* 0x00007200ff1077ac */ /* 0x000e620008000c00 */
[----:B------:R-:W-:Y:S01]  /*0370*/  UMOV UR7, UR4 ;  /* 0x0000000400077c82 */ /* 0x000fe20008000000 */
[----:B------:R-:W-:Y:S01]  /*0380*/  UMOV UR8, UR5 ;  /* 0x0000000500087c82 */ /* 0x000fe20008000000 */
[----:B------:R-:W-:Y:S02]  /*0390*/  UIADD3 UR4, UP0, UPT, UR7, 0xc00, URZ ;  /* 0x00000c0007047890 */ /* 0x000fe4000ff1e0ff */
[----:B------:R-:W-:Y:S02]  /*03a0*/  ULOP3.LUT UR6, UR9, 0x7ffffff8, URZ, 0xc0, !UPT ;  /* 0x7ffffff809067892 */ /* 0x000fe4000f8ec0ff */
[----:B------:R-:W-:Y:S02]  /*03b0*/  UIADD3.X UR5, UPT, UPT, URZ, UR8, URZ, UP0, !UPT ;  /* 0x00000008ff057290 */ /* 0x000fe400087fe4ff */
[----:B------:R-:W-:-:S02]  /*03c0*/  UIADD3 UR10, UP0, UPT, UR4, UR10, URZ ;  /* 0x0000000a040a7290 */ /* 0x000fc4000ff1e0ff */
[----:B------:R-:W-:Y:S02]  /*03d0*/  UIADD3 UR12, UP1, UPT, UR4, UR12, URZ ;  /* 0x0000000c040c7290 */ /* 0x000fe4000ff3e0ff */
[----:B------:R-:W-:Y:S01]  /*03e0*/  UIMAD UR4, UR14, UR9, URZ ;  /* 0x000000090e0472a4 */ /* 0x000fe2000f8e02ff */
[----:B-1----:R-:W-:Y:S01]  /*03f0*/  MOV R7, UR17 ;  /* 0x0000001100077c02 */ /* 0x002fe20008000f00 */
[----:B------:R-:W-:Y:S01]  /*0400*/  IMAD.U32 R6, RZ, RZ, UR16 ;  /* 0x00000010ff067e24 */ /* 0x000fe2000f8e00ff */
[----:B------:R-:W-:Y:S01]  /*0410*/  MOV R9, UR19 ;  /* 0x0000001300097c02 */ /* 0x000fe20008000f00 */
[----:B------:R-:W-:Y:S01]  /*0420*/  IMAD.U32 R8, RZ, RZ, UR18 ;  /* 0x00000012ff087e24 */ /* 0x000fe2000f8e00ff */
[----:B------:R-:W-:Y:S01]  /*0430*/  USHF.L.U32 UR4, UR4, 0x7, URZ ;  /* 0x0000000704047899 */ /* 0x000fe200080006ff */
[C---:B0-----:R-:W-:Y:S01]  /*0440*/  IMAD.WIDE.U32 R4, R0.reuse, 0x8, R4 ;  /* 0x0000000800047825 */ /* 0x041fe200078e0004 */
[----:B------:R-:W-:Y:S02]  /*0450*/  UIADD3.X UR11, UPT, UPT, UR5, UR11, URZ, UP0, !UPT ;  /* 0x0000000b050b7290 */ /* 0x000fe400087fe4ff */
[----:B------:R-:W-:Y:S01]  /*0460*/  UIADD3.X UR13, UPT, UPT, UR5, UR13, URZ, UP1, !UPT ;  /* 0x0000000d050d7290 */ /* 0x000fe20008ffe4ff */
[C---:B------:R-:W-:Y:S01]  /*0470*/  IMAD.WIDE.U32 R6, R0.reuse, 0x8, R6 ;  /* 0x0000000800067825 */ /* 0x040fe200078e0006 */
[----:B------:R-:W0:Y:S03]  /*0480*/  LDCU.64 UR22, c[0x0][0x388] ;  /* 0x00007100ff1677ac */ /* 0x000e260008000a00 */
[----:B------:R-:W-:Y:S01]  /*0490*/  IMAD.WIDE.U32 R8, R0, 0x8, R8 ;  /* 0x0000000800087825 */ /* 0x000fe200078e0008 */
[----:B------:R-:W-:-:S02]  /*04a0*/  UIMAD.WIDE UR4, UR4, 0x8, UR18 ;  /* 0x00000008040478a5 */ /* 0x000fc4000f8e0212 */
[----:B------:R-:W-:Y:S01]  /*04b0*/  UIADD3 UR6, UPT, UPT, -UR6, URZ, URZ ;  /* 0x000000ff06067290 */ /* 0x000fe2000fffe1ff */
[----:B------:R-:W-:-:S11]  /*04c0*/  VIADD R0, R0, 0x80 ;  /* 0x0000008000007836 */ /* 0x000fd60000000000 */
.L_x_24:
[----:B---3--:R-:W-:Y:S02]  /*04d0*/  IADD3 R18, P0, PT, R8, UR7, RZ ;  /* 0x0000000708127c10 */ /* 0x008fe4000ff1e0ff */
[----:B------:R-:W-:Y:S02]  /*04e0*/  IADD3 R20, P1, PT, R4, UR7, RZ ;  /* 0x0000000704147c10 */ /* 0x000fe4000ff3e0ff */
[----:B------:R-:W-:Y:S02]  /*04f0*/  IADD3.X R19, PT, PT, R9, UR8, RZ, P0, !PT ;  /* 0x0000000809137c10 */ /* 0x000fe400087fe4ff */
[----:B------:R-:W-:-:S03]  /*0500*/  IADD3.X R21, PT, PT, R5, UR8, RZ, P1, !PT ;  /* 0x0000000805157c10 */ /* 0x000fc60008ffe4ff */
[----:B------:R-:W0:Y:S04]  /*0510*/  LDG.E.64 R10, desc[UR20][R18.64] ;  /* 0x00000014120a7981 */ /* 0x000e28000c1e1b00 */
[----:B------:R-:W0:Y:S01]  /*0520*/  LDG.E.64 R12, desc[UR20][R20.64] ;  /* 0x00000014140c7981 */ /* 0x000e22000c1e1b00 */
[----:B------:R-:W-:Y:S01]  /*0530*/  IADD3 R24, P0, PT, R6, UR7, RZ ;  /* 0x0000000706187c10 */ /* 0x000fe2000ff1e0ff */
[----:B------:R-:W-:Y:S01]  /*0540*/  IMAD.U32 R15, RZ, RZ, UR11 ;  /* 0x0000000bff0f7e24 */ /* 0x000fe2000f8e00ff */
[----:B------:R-:W-:Y:S02]  /*0550*/  MOV R14, UR10 ;  /* 0x0000000a000e7c02 */ /* 0x000fe40008000f00 */
[----:B------:R-:W-:Y:S02]  /*0560*/  MOV R23, 0x8 ;  /* 0x0000000800177802 */ /* 0x000fe40000000f00 */
[----:B------:R-:W-:Y:S01]  /*0570*/  IADD3.X R25, PT, PT, R7, UR8, RZ, P0, !PT ;  /* 0x0000000807197c10 */ /* 0x000fe200087fe4ff */
[----:B0-----:R-:W-:-:S02]  /*0580*/  DFMA R16, R10, UR22, R12 ;  /* 0x000000160a107c2b */ /* 0x001fc4000800000c */
[----:B------:R-:W-:-:S04]  /*0590*/  IMAD.WIDE R12, R0, R23, UR4 ;  /* 0x00000004000c7e25 */ /* 0x000fc8000f8e0217 */
[----:B------:R-:W-:Y:S01]  /*05a0*/  IMAD.WIDE R10, R0, 0x8, R14 ;  /* 0x00000008000a7825 */ /* 0x000fe200078e020e */
[----:B------:R0:W-:Y:S04]  /*05b0*/  STG.E.64 desc[UR20][R24.64], R16 ;  /* 0x0000001018007986 */ /* 0x0001e8000c101b14 */
[----:B------:R-:W2:Y:S04]  /*05c0*/  LDG.E.64 R14, desc[UR20][R12.64] ;  /* 0x000000140c0e7981 */ /* 0x000ea8000c1e1b00 */
[----:B------:R-:W2:Y:S01]  /*05d0*/  LDG.E.64 R18, desc[UR20][R10.64+-0xc00] ;  /* 0xfff400140a127981 */ /* 0x000ea2000c1e1b00 */
[----:B------:R-:W-:Y:S01]  /*05e0*/  MOV R21, UR13 ;  /* 0x0000000d00157c02 */ /* 0x000fe20008000f00 */
[----:B------:R-:W-:Y:S01]  /*05f0*/  IMAD.U32 R20, RZ, RZ, UR12 ;  /* 0x0000000cff147e24 */ /* 0x000fe2000f8e00ff */
[----:B--2---:R-:W-:-:S03]  /*0600*/  DFMA R18, R14, UR22, R18 ;  /* 0x000000160e127c2b */ /* 0x004fc60008000012 */
[----:B------:R-:W-:-:S05]  /*0610*/  IMAD.WIDE R14, R0, 0x8, R20 ;  /* 0x00000008000e7825 */ /* 0x000fca00078e0214 */
[----:B------:R1:W-:Y:S04]  /*0620*/  STG.E.64 desc[UR20][R14.64+-0xc00], R18 ;  /* 0xfff400120e007986 */ /* 0x0003e8000c101b14 */
[----:B------:R-:W2:Y:S04]  /*0630*/  LDG.E.64 R20, desc[UR20][R12.64+0x400] ;  /* 0x000400140c147981 */ /* 0x000ea8000c1e1b00 */
[----:B------:R-:W2:Y:S02]  /*0640*/  LDG.E.64 R22, desc[UR20][R10.64+-0x800] ;  /* 0xfff800140a167981 */ /* 0x000ea4000c1e1b00 */
[----:B--2---:R-:W-:-:S07]  /*0650*/  DFMA R20, R20, UR22, R22 ;  /* 0x0000001614147c2b */ /* 0x004fce0008000016 */
[----:B------:R2:W-:Y:S04]  /*0660*/  STG.E.64 desc[UR20][R14.64+-0x800], R20 ;  /* 0xfff800140e007986 */ /* 0x0005e8000c101b14 */
[----:B0-----:R-:W3:Y:S04]  /*0670*/  LDG.E.64 R16, desc[UR20][R12.64+0x800] ;  /* 0x000800140c107981 */ /* 0x001ee8000c1e1b00 */
[----:B------:R-:W3:Y:S02]  /*0680*/  LDG.E.64 R22, desc[UR20][R10.64+-0x400] ;  /* 0xfffc00140a167981 */ /* 0x000ee4000c1e1b00 */
[----:B---3--:R-:W-:-:S07]  /*0690*/  DFMA R16, R16, UR22, R22 ;  /* 0x0000001610107c2b */ /* 0x008fce0008000016 */
[----:B------:R0:W-:Y:S04]  /*06a0*/  STG.E.64 desc[UR20][R14.64+-0x400], R16 ;  /* 0xfffc00100e007986 */ /* 0x0001e8000c101b14 */
[----:B------:R-:W3:Y:S04]  /*06b0*/  LDG.E.64 R22, desc[UR20][R12.64+0xc00] ;  /* 0x000c00140c167981 */ /* 0x000ee8000c1e1b00 */
[----:B------:R-:W3:Y:S02]  /*06c0*/  LDG.E.64 R24, desc[UR20][R10.64] ;  /* 0x000000140a187981 */ /* 0x000ee4000c1e1b00 */
[----:B---3--:R-:W-:-:S07]  /*06d0*/  DFMA R22, R22, UR22, R24 ;  /* 0x0000001616167c2b */ /* 0x008fce0008000018 */
[----:B------:R3:W-:Y:S04]  /*06e0*/  STG.E.64 desc[UR20][R14.64], R22 ;  /* 0x000000160e007986 */ /* 0x0007e8000c101b14 */
[----:B-1----:R-:W4:Y:S04]  /*06f0*/  LDG.E.64 R18, desc[UR20][R12.64+0x1000] ;  /* 0x001000140c127981 */ /* 0x002f28000c1e1b00 */
[----:B------:R-:W4:Y:S02]  /*0700*/  LDG.E.64 R24, desc[UR20][R10.64+0x400] ;  /* 0x000400140a187981 */ /* 0x000f24000c1e1b00 */
[----:B----4-:R-:W-:-:S07]  /*0710*/  DFMA R18, R18, UR22, R24 ;  /* 0x0000001612127c2b */ /* 0x010fce0008000018 */
[----:B------:R3:W-:Y:S04]  /*0720*/  STG.E.64 desc[UR20][R14.64+0x400], R18 ;  /* 0x000400120e007986 */ /* 0x0007e8000c101b14 */
[----:B--2---:R-:W2:Y:S04]  /*0730*/  LDG.E.64 R20, desc[UR20][R12.64+0x1400] ;  /* 0x001400140c147981 */ /* 0x004ea8000c1e1b00 */
[----:B------:R-:W2:Y:S02]  /*0740*/  LDG.E.64 R24, desc[UR20][R10.64+0x800] ;  /* 0x000800140a187981 */ /* 0x000ea4000c1e1b00 */
[----:B--2---:R-:W-:-:S07]  /*0750*/  DFMA R20, R20, UR22, R24 ;  /* 0x0000001614147c2b */ /* 0x004fce0008000018 */
[----:B------:R3:W-:Y:S04]  /*0760*/  STG.E.64 desc[UR20][R14.64+0x800], R20 ;  /* 0x000800140e007986 */ /* 0x0007e8000c101b14 */
[----:B0-----:R-:W2:Y:S04]  /*0770*/  LDG.E.64 R16, desc[UR20][R12.64+0x1800] ;  /* 0x001800140c107981 */ /* 0x001ea8000c1e1b00 */
[----:B------:R-:W2:Y:S01]  /*0780*/  LDG.E.64 R24, desc[UR20][R10.64+0xc00] ;  /* 0x000c00140a187981 */ /* 0x000ea2000c1e1b00 */
[----:B------:R-:W-:Y:S01]  /*0790*/  UIADD3 UR7, UP0, UPT, UR7, 0x2000, URZ ;  /* 0x0000200007077890 */ /* 0x000fe2000ff1e0ff */
[----:B------:R-:W-:Y:S01]  /*07a0*/  VIADD R0, R0, 0x400 ;  /* 0x0000040000007836 */ /* 0x000fe20000000000 */
[----:B------:R-:W-:-:S02]  /*07b0*/  UIADD3 UR6, UPT, UPT, UR6, 0x8, URZ ;  /* 0x0000000806067890 */ /* 0x000fc4000fffe0ff */
[----:B------:R-:W-:Y:S02]  /*07c0*/  UIADD3.X UR8, UPT, UPT, URZ, UR8, URZ, UP0, !UPT ;  /* 0x00000008ff087290 */ /* 0x000fe400087fe4ff */
[----:B------:R-:W-:Y:S01]  /*07d0*/  UISETP.NE.AND UP0, UPT, UR6, URZ, UPT ;  /* 0x000000ff0600728c */ /* 0x000fe2000bf05270 */
[----:B--2---:R-:W-:-:S07]  /*07e0*/  DFMA R16, R16, UR22, R24 ;  /* 0x0000001610107c2b */ /* 0x004fce0008000018 */
[----:B------:R3:W-:Y:S01]  /*07f0*/  STG.E.64 desc[UR20][R14.64+0xc00], R16 ;  /* 0x000c00100e007986 */ /* 0x0007e2000c101b14 */
[----:B------:R-:W-:Y:S05]  /*0800*/  BRA.U UP0, `(.L_x_24) ;  /* 0xfffffffd00307547 */ /* 0x000fea000b83ffff */
[----:B------:R-:W0:Y:S02]  /*0810*/  LDC R13, c[0x0][0x384] ;  /* 0x0000e100ff0d7b82 */ /* 0x000e240000000800 */
[----:B0-----:R-:W-:-:S07]  /*0820*/  LOP3.LUT R13, R13, 0x7ffffff8, RZ, 0xc0, !PT ;  /* 0x7ffffff80d0d7812 */ /* 0x001fce00078ec0ff */
.L_x_23:
[----:B------:R-:W0:Y:S02]  /*0830*/  LDC R12, c[0x0][0x384] ;  /* 0x0000e100ff0c7b82 */ /* 0x000e240000000800 */
[----:B0-----:R-:W-:-:S13]  /*0840*/  LOP3.LUT P0, R5, R12, 0x7, RZ, 0xc0, !PT ;  /* 0x000000070c057812 */ /* 0x001fda000780c0ff */
[----:B------:R-:W-:Y:S05]  /*0850*/  @!P0 EXIT ;  /* 0x000000000000894d */ /* 0x000fea0003800000 */
[C---:B------:R-:W-:Y:S01]  /*0860*/  SHF.L.U32 R0, R12.reuse, 0x7, RZ ;  /* 0x000000070c007819 */ /* 0x040fe200000006ff */
[----:B------:R-:W0:Y:S01]  /*0870*/  LDCU.64 UR4, c[0x0][0x3a8] ;  /* 0x00007500ff0477ac */ /* 0x000e220008000a00 */
[----:B------:R-:W-:Y:S02]  /*0880*/  ISETP.GE.U32.AND P0, PT, R5, 0x4, PT ;  /* 0x000000040500780c */ /* 0x000fe40003f06070 */
[----:B---3--:R-:W-:Y:S01]  /*0890*/  LOP3.LUT R22, R12, 0x3, RZ, 0xc0, !PT ;  /* 0x000000030c167812 */ /* 0x008fe200078ec0ff */
[----:B------:R-:W-:Y:S01]  /*08a0*/  IMAD R0, R0, UR14, RZ ;  /* 0x0000000e00007c24 */ /* 0x000fe2000f8e02ff */
[----:B------:R-:W1:Y:S02]  /*08b0*/  LDCU.64 UR6, c[0x0][0x398] ;  /* 0x00007300ff0677ac */ /* 0x000e640008000a00 */
[----:B------:R-:W-:Y:S01]  /*08c0*/  ISETP.NE.AND P1, PT, R22, RZ, PT ;  /* 0x000000ff1600720c */ /* 0x000fe20003f25270 */
[----:B------:R-:W-:Y:S02]  /*08d0*/  IMAD.WIDE R6, R0, 0x8, RZ ;  /* 0x0000000800067825 */ /* 0x000fe400078e02ff */
[----:B------:R-:W2:Y:S01]  /*08e0*/  S2R R0, SR_TID.X ;  /* 0x0000000000007919 */ /* 0x000ea20000002100 */
[----:B0-----:R-:W-:-:S04]  /*08f0*/  IADD3 R4, P2, PT, R6, UR4, RZ ;  /* 0x0000000406047c10 */ /* 0x001fc8000ff5e0ff */
[----:B------:R-:W-:Y:S02]  /*0900*/  IADD3.X R5, PT, PT, R7, UR5, RZ, P2, !PT ;  /* 0x0000000507057c10 */ /* 0x000fe400097fe4ff */
[----:B-1----:R-:W-:-:S04]  /*0910*/  IADD3 R6, P3, PT, R6, UR6, RZ ;  /* 0x0000000606067c10 */ /* 0x002fc8000ff7e0ff */
[----:B------:R-:W-:Y:S01]  /*0920*/  IADD3.X R7, PT, PT, R7, UR7, RZ, P3, !PT ;  /* 0x0000000707077c10 */ /* 0x000fe20009ffe4ff */
[----:B------:R-:W-:Y:S08]  /*0930*/  @!P0 BRA `(.L_x_25) ;  /* 0x0000000000588947 */ /* 0x000ff00003800000 */
[----:B--2---:R-:W-:Y:S01]  /*0940*/  IMAD R19, R13, 0x80, R0 ;  /* 0x000000800d137824 */ /* 0x004fe200078e0200 */
[----:B------:R-:W0:Y:S03]  /*0950*/  LDCU.64 UR4, c[0x0][0x388] ;  /* 0x00007100ff0477ac */ /* 0x000e260008000a00 */
[----:B------:R-:W-:-:S04]  /*0960*/  IMAD.WIDE R10, R19, 0x8, R6 ;  /* 0x00000008130a7825 */ /* 0x000fc800078e0206 */
[C---:B------:R-:W-:Y:S01]  /*0970*/  IMAD.WIDE R8, R19.reuse, 0x8, R4 ;  /* 0x0000000813087825 */ /* 0x040fe200078e0204 */
[----:B------:R-:W0:Y:S04]  /*0980*/  LDG.E.64 R14, desc[UR20][R10.64] ;  /* 0x000000140a0e7981 */ /* 0x000e28000c1e1b00 */
[----:B------:R-:W0:Y:S02]  /*0990*/  LDG.E.64 R16, desc[UR20][R8.64] ;  /* 0x0000001408107981 */ /* 0x000e24000c1e1b00 */
[----:B0-----:R-:W-:Y:S01]  /*09a0*/  DFMA R16, R14, UR4, R16 ;  /* 0x000000040e107c2b */ /* 0x001fe20008000010 */
[----:B------:R-:W-:-:S06]  /*09b0*/  IMAD.WIDE R14, R19, 0x8, R2 ;  /* 0x00000008130e7825 */ /* 0x000fcc00078e0202 */
[----:B------:R0:W-:Y:S04]  /*09c0*/  STG.E.64 desc[UR20][R14.64], R16 ;  /* 0x000000100e007986 */ /* 0x0001e8000c101b14 */
[----:B------:R-:W2:Y:S04]  /*09d0*/  LDG.E.64 R18, desc[UR20][R10.64+0x400] ;  /* 0x000400140a127981 */ /* 0x000ea8000c1e1b00 */
[----:B------:R-:W2:Y:S02]  /*09e0*/  LDG.E.64 R20, desc[UR20][R8.64+0x400] ;  /* 0x0004001408147981 */ /* 0x000ea4000c1e1b00 */
        /* <DEDUP_REMOVED lines=8> */
[----:B------:R-:W-:Y:S01]  /*0a70*/  IADD3 R13, PT, PT, R13, 0x4, RZ ;  /* 0x000000040d0d7810 */ /* 0x000fe20007ffe0ff */
[----:B--2---:R-:W-:-:S07]  /*0a80*/  DFMA R24, R24, UR4, R26 ;  /* 0x0000000418187c2b */ /* 0x004fce000800001a */
[----:B------:R0:W-:Y:S04]  /*0a90*/  STG.E.64 desc[UR20][R14.64+0xc00], R24 ;  /* 0x000c00180e007986 */ /* 0x0001e8000c101b14 */
.L_x_25:
[----:B------:R-:W-:Y:S05]  /*0aa0*/  @!P1 EXIT ;  /* 0x000000000000994d */ /* 0x000fea0003800000 */
[----:B------:R-:W-:Y:S02]  /*0ab0*/  ISETP.NE.AND P0, PT, R22, 0x1, PT ;  /* 0x000000011600780c */ /* 0x000fe40003f05270 */
[----:B------:R-:W-:-:S04]  /*0ac0*/  LOP3.LUT R12, R12, 0x1, RZ, 0xc0, !PT ;  /* 0x000000010c0c7812 */ /* 0x000fc800078ec0ff */
[----:B------:R-:W-:-:S07]  /*0ad0*/  ISETP.NE.U32.AND P1, PT, R12, 0x1, PT ;  /* 0x000000010c00780c */ /* 0x000fce0003f25070 */
[----:B------:R-:W-:Y:S06]  /*0ae0*/  @!P0 BRA `(.L_x_26) ;  /* 0x0000000000388947 */ /* 0x000fec0003800000 */
[----:B0-2---:R-:W-:Y:S01]  /*0af0*/  IMAD R21, R13, 0x80, R0 ;  /* 0x000000800d157824 */ /* 0x005fe200078e0200 */
        /* <DEDUP_REMOVED lines=13> */
.L_x_26:
[----:B------:R-:W-:Y:S05]  /*0bd0*/  @P1 EXIT ;  /* 0x000000000000194d */ /* 0x000fea0003800000 */
[----:B--2---:R-:W-:Y:S01]  /*0be0*/  IMAD R13, R13, 0x80, R0 ;  /* 0x000000800d0d7824 */ /* 0x004fe200078e0200 */
[----:B------:R-:W1:Y:S03]  /*0bf0*/  LDCU.64 UR4, c[0x0][0x388] ;  /* 0x00007100ff0477ac */ /* 0x000e660008000a00 */
[----:B------:R-:W-:-:S04]  /*0c00*/  IMAD.WIDE R6, R13, 0x8, R6 ;  /* 0x000000080d067825 */ /* 0x000fc800078e0206 */
[C---:B------:R-:W-:Y:S02]  /*0c10*/  IMAD.WIDE R4, R13.reuse, 0x8, R4 ;  /* 0x000000080d047825 */ /* 0x040fe400078e0204 */
[----:B------:R-:W1:Y:S04]  /*0c20*/  LDG.E.64 R6, desc[UR20][R6.64] ;  /* 0x0000001406067981 */ /* 0x000e68000c1e1b00 */
[----:B------:R-:W1:Y:S01]  /*0c30*/  LDG.E.64 R4, desc[UR20][R4.64] ;  /* 0x0000001404047981 */ /* 0x000e62000c1e1b00 */
[----:B------:R-:W-:Y:S01]  /*0c40*/  IMAD.WIDE R2, R13, 0x8, R2 ;  /* 0x000000080d027825 */ /* 0x000fe200078e0202 */
[----:B-1----:R-:W-:-:S07]  /*0c50*/  DFMA R8, R6, UR4, R4 ;  /* 0x0000000406087c2b */ /* 0x002fce0008000004 */
[----:B------:R-:W-:Y:S01]  /*0c60*/  STG.E.64 desc[UR20][R2.64], R8 ;  /* 0x0000000802007986 */ /* 0x000fe2000c101b14 */
[----:B------:R-:W-:Y:S05]  /*0c70*/  EXIT ;  /* 0x000000000000794d */ /* 0x000fea0003800000 */
.L_x_22:
[----:B------:R-:W0:Y:S02]  /*0c80*/  LDC R8, c[0x0][0x384] ;  /* 0x0000e100ff087b82 */ /* 0x000e240000000800 */
[----:B0-----:R-:W-:-:S13]  /*0c90*/  ISETP.GE.AND P0, PT, R8, 0x1, PT ;  /* 0x000000010800780c */ /* 0x001fda0003f06270 */
[----:B------:R-:W-:Y:S05]  /*0ca0*/  @!P0 EXIT ;  /* 0x000000000000894d */ /* 0x000fea0003800000 */
[----:B------:R-:W0:Y:S01]  /*0cb0*/  LDCU.64 UR4, c[0x0][0x398] ;  /* 0x00007300ff0477ac */ /* 0x000e220008000a00 */
[C---:B------:R-:W-:Y:S01]  /*0cc0*/  SHF.L.U32 R4, R8.reuse, 0x7, RZ ;  /* 0x0000000708047819 */ /* 0x040fe200000006ff */
[----:B------:R-:W1:Y:S01]  /*0cd0*/  S2R R0, SR_TID.X ;  /* 0x0000000000007919 */ /* 0x000e620000002100 */
[----:B------:R-:W-:Y:S01]  /*0ce0*/  LOP3.LUT R14, R8, 0x7, RZ, 0xc0, !PT ;  /* 0x00000007080e7812 */ /* 0x000fe200078ec0ff */
[----:B------:R-:W2:Y:S01]  /*0cf0*/  LDCU.64 UR6, c[0x0][0x3a8] ;  /* 0x00007500ff0677ac */ /* 0x000ea20008000a00 */
[----:B------:R-:W-:Y:S02]  /*0d00*/  IMAD.MOV.U32 R9, RZ, RZ, RZ ;  /* 0x000000ffff097224 */ /* 0x000fe400078e00ff */
[----:B------:R-:W-:-:S04]  /*0d10*/  IMAD R4, R4, UR14, RZ ;  /* 0x0000000e04047c24 */ /* 0x000fc8000f8e02ff */
[----:B------:R-:W-:-:S03]  /*0d20*/  IMAD.WIDE R6, R4, 0x8, RZ ;  /* 0x0000000804067825 */ /* 0x000fc600078e02ff */
[----:B0-----:R-:W-:-:S04]  /*0d30*/  IADD3 R4, P0, PT, R6, UR4, RZ ;  /* 0x0000000406047c10 */ /* 0x001fc8000ff1e0ff */
[----:B------:R-:W-:Y:S02]  /*0d40*/  IADD3.X R5, PT, PT, R7, UR5, RZ, P0, !PT ;  /* 0x0000000507057c10 */ /* 0x000fe400087fe4ff */
[----:B------:R-:W-:Y:S02]  /*0d50*/  ISETP.GE.U32.AND P0, PT, R8, 0x8, PT ;  /* 0x000000080800780c */ /* 0x000fe40003f06070 */
[----:B--2---:R-:W-:-:S04]  /*0d60*/  IADD3 R6, P1, PT, R6, UR6, RZ ;  /* 0x0000000606067c10 */ /* 0x004fc8000ff3e0ff */
[----:B------:R-:W-:-:S07]  /*0d70*/  IADD3.X R7, PT, PT, R7, UR7, RZ, P1, !PT ;  /* 0x0000000707077c10 */ /* 0x000fce0008ffe4ff */
[----:B-1----:R-:W-:Y:S05]  /*0d80*/  @!P0 BRA `(.L_x_27) ;  /* 0x0000000400188947 */ /* 0x002fea0003800000 */
[----:B------:R-:W-:Y:S01]  /*0d90*/  LOP3.LUT R9, R8, 0x7ffffff8, RZ, 0xc0, !PT ;  /* 0x7ffffff808097812 */ /* 0x000fe200078ec0ff */
[----:B------:R-:W0:Y:S01]  /*0da0*/  LDCU.64 UR4, c[0x0][0x388] ;  /* 0x00007100ff0477ac */ /* 0x000e220008000a00 */
[----:B------:R-:W-:-:S07]  /*0db0*/  MOV R8, RZ ;  /* 0x000000ff00087202 */ /* 0x000fce0000000f00 */
.L_x_30:
[----:B------:R-:W-:-:S05]  /*0dc0*/  IMAD R15, R8, 0x80, R0 ;  /* 0x00000080080f7824 */ /* 0x000fca00078e0200 */
[----:B------:R-:W-:-:S13]  /*0dd0*/  ISETP.GE.AND P0, PT, R15, UR8, PT ;  /* 0x000000080f007c0c */ /* 0x000fda000bf06270 */
[C---:B------:R-:W-:Y:S01]  /*0de0*/  @!P0 IMAD.WIDE.U32 R20, R15.reuse, 0x8, R4 ;  /* 0x000000080f148825 */ /* 0x040fe200078e0004 */
[----:B-1----:R-:W1:Y:S03]  /*0df0*/  @!P0 LDC.64 R26, c[0x0][0x388] ;  /* 0x0000e200ff1a8b82 */ /* 0x002e660000000a00 */
[C---:B------:R-:W-:Y:S02]  /*0e00*/  @!P0 IMAD.WIDE.U32 R24, R15.reuse, 0x8, R6 ;  /* 0x000000080f188825 */ /* 0x040fe400078e0006 */
[----:B------:R-:W1:Y:S04]  /*0e10*/  @!P0 LDG.E.64 R20, desc[UR20][R20.64] ;  /* 0x0000001414148981 */ /* 0x000e68000c1e1b00 */
[----:B------:R-:W1:Y:S01]  /*0e20*/  @!P0 LDG.E.64 R24, desc[UR20][R24.64] ;  /* 0x0000001418188981 */ /* 0x000e62000c1e1b00 */
[C---:B------:R-:W-:Y:S01]  /*0e30*/  IADD3 R17, PT, PT, R15.reuse, 0x80, RZ ;  /* 0x000000800f117810 */ /* 0x040fe20007ffe0ff */
[----:B------:R-:W-:-:S03]  /*0e40*/  @!P0 IMAD.WIDE.U32 R28, R15, 0x8, R2 ;  /* 0x000000080f1c8825 */ /* 0x000fc600078e0002 */
[C---:B------:R-:W-:Y:S01]  /*0e50*/  ISETP.GE.AND P1, PT, R17.reuse, UR8, PT ;  /* 0x0000000811007c0c */ /* 0x040fe2000bf26270 */
        /* <DEDUP_REMOVED lines=8> */
[----:B------:R-:W-:Y:S01]  /*0ee0*/  ISETP.GE.AND P0, PT, R16, UR8, PT ;  /* 0x0000000810007c0c */ /* 0x000fe2000bf06270 */
[----:B------:R-:W-:Y:S01]  /*0ef0*/  IMAD.WIDE R16, R17, 0x8, R2 ;  /* 0x0000000811107825 */ /* 0x000fe200078e0202 */
[----:B-1----:R-:W-:-:S11]  /*0f00*/  @!P1 DFMA R24, R18, R20, R22 ;  /* 0x000000141218922b */ /* 0x002fd60000000016 */
[----:B------:R-:W1:Y:S01]  /*0f10*/  @!P0 LDC.64 R20, c[0x0][0x388] ;  /* 0x0000e200ff148b82 */ /* 0x000e620000000a00 */
[----:B------:R3:W-:Y:S04]  /*0f20*/  @!P1 STG.E.64 desc[UR20][R16.64], R24 ;  /* 0x0000001810009986 */ /* 0x0007e8000c101b14 */
[----:B------:R-:W1:Y:S04]  /*0f30*/  @!P0 LDG.E.64 R18, desc[UR20][R10.64+0x400] ;  /* 0x000400140a128981 */ /* 0x000e68000c1e1b00 */
[----:B------:R-:W1:Y:S01]  /*0f40*/  @!P0 LDG.E.64 R22, desc[UR20][R12.64+0x400] ;  /* 0x000400140c168981 */ /* 0x000e62000c1e1b00 */
[----:B--2---:R-:W-:-:S04]  /*0f50*/  IADD3 R26, PT, PT, R15, 0x180, RZ ;  /* 0x000001800f1a7810 */ /* 0x004fc80007ffe0ff */
[----:B------:R-:W-:Y:S01]  /*0f60*/  ISETP.GE.AND P1, PT, R26, UR8, PT ;  /* 0x000000081a007c0c */ /* 0x000fe2000bf26270 */
[----:B-1----:R-:W-:-:S12]  /*0f70*/  @!P0 DFMA R26, R18, R20, R22 ;  /* 0x00000014121a822b */ /* 0x002fd80000000016 */
[----:B------:R-:W1:Y:S01]  /*0f80*/  @!P1 LDC.64 R20, c[0x0][0x388] ;  /* 0x0000e200ff149b82 */ /* 0x000e620000000a00 */
[----:B------:R2:W-:Y:S04]  /*0f90*/  @!P0 STG.E.64 desc[UR20][R16.64+0x400], R26 ;  /* 0x0004001a10008986 */ /* 0x0005e8000c101b14 */
[----:B------:R-:W1:Y:S04]  /*0fa0*/  @!P1 LDG.E.64 R18, desc[UR20][R10.64+0x800] ;  /* 0x000800140a129981 */ /* 0x000e68000c1e1b00 */
[----:B------:R-:W1:Y:S01]  /*0fb0*/  @!P1 LDG.E.64 R22, desc[UR20][R12.64+0x800] ;  /* 0x000800140c169981 */ /* 0x000e62000c1e1b00 */
[----:B---3--:R-:W-:-:S05]  /*0fc0*/  VIADD R24, R15, 0x200 ;  /* 0x000002000f187836 */ /* 0x008fca0000000000 */
[----:B------:R-:W-:Y:S01]  /*0fd0*/  ISETP.GE.AND P0, PT, R24, UR8, PT ;  /* 0x0000000818007c0c */ /* 0x000fe2000bf06270 */
[----:B-1----:R-:W-:-:S12]  /*0fe0*/  @!P1 DFMA R24, R18, R20, R22 ;  /* 0x000000141218922b */ /* 0x002fd80000000016 */
        /* <DEDUP_REMOVED lines=12> */
[----:B------:R-:W-:-:S13]  /*10b0*/  ISETP.GE.AND P0, PT, R24, UR8, PT ;  /* 0x0000000818007c0c */ /* 0x000fda000bf06270 */
[----:B------:R-:W3:Y:S01]  /*10c0*/  @!P0 LDC.64 R24, c[0x0][0x388] ;  /* 0x0000e200ff188b82 */ /* 0x000ee20000000a00 */
[----:B-1----:R-:W-:-:S07]  /*10d0*/  @!P1 DFMA R18, R18, R20, R22 ;  /* 0x000000141212922b */ /* 0x002fce0000000016 */
[----:B------:R2:W-:Y:S04]  /*10e0*/  @!P1 STG.E.64 desc[UR20][R16.64+0x1000], R18 ;  /* 0x0010001210009986 */ /* 0x0005e8000c101b14 */
[----:B------:R-:W3:Y:S04]  /*10f0*/  @!P0 LDG.E.64 R20, desc[UR20][R10.64+0x1400] ;  /* 0x001400140a148981 */ /* 0x000ee8000c1e1b00 */
[----:B------:R-:W3:Y:S01]  /*1100*/  @!P0 LDG.E.64 R22, desc[UR20][R12.64+0x1400] ;  /* 0x001400140c168981 */ /* 0x000ee2000c1e1b00 */
[----:B------:R-:W-:Y:S01]  /*1110*/  IADD3 R15, PT, PT, R15, 0x380, RZ ;  /* 0x000003800f0f7810 */ /* 0x000fe20007ffe0ff */
[----:B------:R-:W-:Y:S01]  /*1120*/  VIADD R8, R8, 0x8 ;  /* 0x0000000808087836 */ /* 0x000fe20000000000 */
[----:B------:R-:W-:Y:S04]  /*1130*/  BSSY.RECONVERGENT B0, `(.L_x_28) ;  /* 0x000000a000007945 */ /* 0x000fe80003800200 */
[----:B------:R-:W-:Y:S01]  /*1140*/  ISETP.NE.AND P1, PT, R8, R9, PT ;  /* 0x000000090800720c */ /* 0x000fe20003f25270 */
[----:B---3--:R-:W-:-:S07]  /*1150*/  @!P0 DFMA R20, R20, R24, R22 ;  /* 0x000000181414822b */ /* 0x008fce0000000016 */
[----:B------:R2:W-:Y:S01]  /*1160*/  @!P0 STG.E.64 desc[UR20][R16.64+0x1400], R20 ;  /* 0x0014001410008986 */ /* 0x0005e2000c101b14 */
[----:B------:R-:W-:-:S13]  /*1170*/  ISETP.GE.AND P0, PT, R15, UR8, PT ;  /* 0x000000080f007c0c */ /* 0x000fda000bf06270 */
[----:B--2---:R-:W-:Y:S05]  /*1180*/  @P0 BRA `(.L_x_29) ;  /* 0x0000000000100947 */ /* 0x004fea0003800000 */
[----:B------:R-:W0:Y:S04]  /*1190*/  LDG.E.64 R10, desc[UR20][R10.64+0x1800] ;  /* 0x001800140a0a7981 */ /* 0x000e28000c1e1b00 */
[----:B------:R-:W0:Y:S02]  /*11a0*/  LDG.E.64 R12, desc[UR20][R12.64+0x1800] ;  /* 0x001800140c0c7981 */ /* 0x000e24000c1e1b00 */
[----:B0-----:R-:W-:-:S07]  /*11b0*/  DFMA R18, R10, UR4, R12 ;  /* 0x000000040a127c2b */ /* 0x001fce000800000c */
[----:B------:R1:W-:Y:S04]  /*11c0*/  STG.E.64 desc[UR20][R16.64+0x1800], R18 ;  /* 0x0018001210007986 */ /* 0x0003e8000c101b14 */
.L_x_29:
[----:B0-----:R-:W-:Y:S05]  /*11d0*/  BSYNC.RECONVERGENT B0 ;  /* 0x0000000000007941 */ /* 0x001fea0003800200 */
.L_x_28:
[----:B------:R-:W-:Y:S05]  /*11e0*/  @P1 BRA `(.L_x_30) ;  /* 0xfffffff800f41947 */ /* 0x000fea000383ffff */
.L_x_27:
[----:B------:R-:W-:-:S13]  /*11f0*/  ISETP.NE.AND P0, PT, R14, RZ, PT ;  /* 0x000000ff0e00720c */ /* 0x000fda0003f05270 */
[----:B------:R-:W-:Y:S05]  /*1200*/  @!P0 EXIT ;  /* 0x000000000000894d */ /* 0x000fea0003800000 */
[----:B------:R-:W0:Y:S01]  /*1210*/  LDC R8, c[0x0][0x384] ;  /* 0x0000e100ff087b82 */ /* 0x000e220000000800 */
[----:B------:R-:W-:Y:S02]  /*1220*/  ISETP.GE.U32.AND P1, PT, R14, 0x4, PT ;  /* 0x000000040e00780c */ /* 0x000fe40003f26070 */
[----:B0-----:R-:W-:-:S04]  /*1230*/  LOP3.LUT R10, R8, 0x3, RZ, 0xc0, !PT ;  /* 0x00000003080a7812 */ /* 0x001fc800078ec0ff */
[----:B------:R-:W-:-:S07]  /*1240*/  ISETP.NE.AND P0, PT, R10, RZ, PT ;  /* 0x000000ff0a00720c */ /* 0x000fce0003f05270 */
[----:B------:R-:W-:Y:S06]  /*1250*/  @!P1 BRA `(.L_x_31) ;  /* 0x0000000000a49947 */ /* 0x000fec0003800000 */
[----:B------:R-:W-:-:S04]  /*1260*/  LEA R11, R9, R0, 0x7 ;  /* 0x00000000090b7211 */ /* 0x000fc800078e38ff */
[----:B------:R-:W-:-:S13]  /*1270*/  ISETP.GE.AND P1, PT, R11, UR8, PT ;  /* 0x000000080b007c0c */ /* 0x000fda000bf26270 */
[C---:B------:R-:W-:Y:S01]  /*1280*/  @!P1 IMAD.WIDE R14, R11.reuse, 0x8, R4 ;  /* 0x000000080b0e9825 */ /* 0x040fe200078e0204 */
[----:B-1----:R-:W0:Y:S03]  /*1290*/  @!P1 LDC.64 R18, c[0x0][0x388] ;  /* 0x0000e200ff129b82 */ /* 0x002e260000000a00 */
[C---:B------:R-:W-:Y:S02]  /*12a0*/  @!P1 IMAD.WIDE R16, R11.reuse, 0x8, R6 ;  /* 0x000000080b109825 */ /* 0x040fe400078e0206 */
[----:B------:R-:W0:Y:S04]  /*12b0*/  @!P1 LDG.E.64 R14, desc[UR20][R14.64] ;  /* 0x000000140e0e9981 */ /* 0x000e28000c1e1b00 */
[----:B------:R-:W0:Y:S01]  /*12c0*/  @!P1 LDG.E.64 R16, desc[UR20][R16.64] ;  /* 0x0000001410109981 */ /* 0x000e22000c1e1b00 */
[----:B------:R-:W-:-:S02]  /*12d0*/  VIADD R13, R11, 0x80 ;  /* 0x000000800b0d7836 */ /* 0x000fc40000000000 */
[----:B------:R-:W-:-:S03]  /*12e0*/  @!P1 IMAD.WIDE R20, R11, 0x8, R2 ;  /* 0x000000080b149825 */ /* 0x000fc600078e0202 */
[----:B------:R-:W-:-:S13]  /*12f0*/  ISETP.GE.AND P2, PT, R13, UR8, PT ;  /* 0x000000080d007c0c */ /* 0x000fda000bf46270 */
[----:B------:R-:W-:-:S04]  /*1300*/  @!P2 IMAD.WIDE R22, R13, 0x8, R4 ;  /* 0x000000080d16a825 */ /* 0x000fc800078e0204 */
[----:B------:R-:W-:Y:S01]  /*1310*/  @!P2 IMAD.WIDE R24, R13, 0x8, R6 ;  /* 0x000000080d18a825 */ /* 0x000fe200078e0206 */
[----:B0-----:R-:W-:Y:S01]  /*1320*/  @!P1 DFMA R18, R14, R18, R16 ;  /* 0x000000120e12922b */ /* 0x001fe20000000010 */
[----:B------:R-:W0:Y:S06]  /*1330*/  @!P2 LDC.64 R16, c[0x0][0x388] ;  /* 0x0000e200ff10ab82 */ /* 0x000e2c0000000a00 */
[----:B------:R1:W-:Y:S04]  /*1340*/  @!P1 STG.E.64 desc[UR20][R20.64], R18 ;  /* 0x0000001214009986 */ /* 0x0003e8000c101b14 */
[----:B------:R-:W0:Y:S04]  /*1350*/  @!P2 LDG.E.64 R22, desc[UR20][R22.64] ;  /* 0x000000141616a981 */ /* 0x000e28000c1e1b00 */
[----:B------:R-:W0:Y:S01]  /*1360*/  @!P2 LDG.E.64 R24, desc[UR20][R24.64] ;  /* 0x000000141818a981 */ /* 0x000e22000c1e1b00 */
[----:B------:R-:W-:Y:S01]  /*1370*/  IADD3 R15, PT, PT, R11, 0x100, RZ ;  /* 0x000001000b0f7810 */ /* 0x000fe20007ffe0ff */
[----:B------:R-:W-:-:S03]  /*1380*/  @!P2 IMAD.WIDE R12, R13, 0x8, R2 ;  /* 0x000000080d0ca825 */ /* 0x000fc600078e0202 */
[----:B------:R-:W-:-:S13]  /*1390*/  ISETP.GE.AND P1, PT, R15, UR8, PT ;  /* 0x000000080f007c0c */ /* 0x000fda000bf26270 */
[C---:B------:R-:W-:Y:S01]  /*13a0*/  @!P1 IMAD.WIDE R26, R15.reuse, 0x8, R4 ;  /* 0x000000080f1a9825 */ /* 0x040fe200078e0204 */
[----:B-1----:R-:W1:Y:S03]  /*13b0*/  @!P1 LDC.64 R18, c[0x0][0x388] ;  /* 0x0000e200ff129b82 */ /* 0x002e660000000a00 */
[----:B------:R-:W-:Y:S01]  /*13c0*/  @!P1 IMAD.WIDE R28, R15, 0x8, R6 ;  /* 0x000000080f1c9825 */ /* 0x000fe200078e0206 */
[----:B0-----:R-:W-:-:S07]  /*13d0*/  @!P2 DFMA R16, R22, R16, R24 ;  /* 0x000000101610a22b */ /* 0x001fce0000000018 */
[----:B------:R0:W-:Y:S04]  /*13e0*/  @!P2 STG.E.64 desc[UR20][R12.64], R16 ;  /* 0x000000100c00a986 */ /* 0x0001e8000c101b14 */
[----:B------:R-:W1:Y:S04]  /*13f0*/  @!P1 LDG.E.64 R26, desc[UR20][R26.64] ;  /* 0x000000141a1a9981 */ /* 0x000e68000c1e1b00 */
[----:B------:R-:W1:Y:S01]  /*1400*/  @!P1 LDG.E.64 R28, desc[UR20][R28.64] ;  /* 0x000000141c1c9981 */ /* 0x000e62000c1e1b00 */
[----:B------:R-:W-:Y:S02]  /*1410*/  VIADD R11, R11, 0x180 ;  /* 0x000001800b0b7836 */ /* 0x000fe40000000000 */
[----:B------:R-:W-:-:S03]  /*1420*/  @!P1 IMAD.WIDE R14, R15, 0x8, R2 ;  /* 0x000000080f0e9825 */ /* 0x000fc600078e0202 */
[----:B------:R-:W-:-:S13]  /*1430*/  ISETP.GE.AND P2, PT, R11, UR8, PT ;  /* 0x000000080b007c0c */ /* 0x000fda000bf46270 */
[C---:B------:R-:W-:Y:S01]  /*1440*/  @!P2 IMAD.WIDE R20, R11.reuse, 0x8, R4 ;  /* 0x000000080b14a825 */ /* 0x040fe200078e0204 */
[----:B0-----:R-:W0:Y:S03]  /*1450*/  @!P2 LDC.64 R12, c[0x0][0x388] ;  /* 0x0000e200ff0cab82 */ /* 0x001e260000000a00 */
[----:B------:R-:W-:Y:S01]  /*1460*/  @!P2 IMAD.WIDE R22, R11, 0x8, R6 ;  /* 0x000000080b16a825 */ /* 0x000fe200078e0206 */
[----:B-1----:R-:W-:-:S07]  /*1470*/  @!P1 DFMA R18, R26, R18, R28 ;  /* 0x000000121a12922b */ /* 0x002fce000000001c */
[----:B------:R2:W-:Y:S04]  /*1480*/  @!P1 STG.E.64 desc[UR20][R14.64], R18 ;  /* 0x000000120e009986 */ /* 0x0005e8000c101b14 */
[----:B------:R-:W0:Y:S04]  /*1490*/  @!P2 LDG.E.64 R20, desc[UR20][R20.64] ;  /* 0x000000141414a981 */ /* 0x000e28000c1e1b00 */
[----:B------:R-:W0:Y:S01]  /*14a0*/  @!P2 LDG.E.64 R22, desc[UR20][R22.64] ;  /* 0x000000141616a981 */ /* 0x000e22000c1e1b00 */
[----:B------:R-:W-:Y:S01]  /*14b0*/  @!P2 IMAD.WIDE R16, R11, 0x8, R2 ;  /* 0x000000080b10a825 */ /* 0x000fe200078e0202 */
[----:B------:R-:W-:Y:S01]  /*14c0*/  IADD3 R9, PT, PT, R9, 0x4, RZ ;  /* 0x0000000409097810 */ /* 0x000fe20007ffe0ff */
[----:B0-----:R-:W-:-:S07]  /*14d0*/  @!P2 DFMA R12, R20, R12, R22 ;  /* 0x0000000c140ca22b */ /* 0x001fce0000000016 */
[----:B------:R2:W-:Y:S04]  /*14e0*/  @!P2 STG.E.64 desc[UR20][R16.64], R12 ;  /* 0x0000000c1000a986 */ /* 0x0005e8000c101b14 */
.L_x_31:
[----:B------:R-:W-:Y:S05]  /*14f0*/  @!P0 EXIT ;  /* 0x000000000000894d */ /* 0x000fea0003800000 */
[----:B------:R-:W-:Y:S02]  /*1500*/  ISETP.NE.AND P0, PT, R10, 0x1, PT ;  /* 0x000000010a00780c */ /* 0x000fe40003f05270 */
[----:B------:R-:W-:-:S04]  /*1510*/  LOP3.LUT R8, R8, 0x1, RZ, 0xc0, !PT ;  /* 0x0000000108087812 */ /* 0x000fc800078ec0ff */
[----:B------:R-:W-:-:S07]  /*1520*/  ISETP.NE.U32.AND P2, PT, R8, 0x1, PT ;  /* 0x000000010800780c */ /* 0x000fce0003f45070 */
[----:B------:R-:W-:Y:S06]  /*1530*/  @!P0 BRA `(.L_x_32) ;  /* 0x0000000000548947 */ /* 0x000fec0003800000 */
[----:B-12---:R-:W-:-:S05]  /*1540*/  IMAD R19, R9, 0x80, R0 ;  /* 0x0000008009137824 */ /* 0x006fca00078e0200 */
[----:B------:R-:W-:-:S13]  /*1550*/  ISETP.GE.AND P0, PT, R19, UR8, PT ;  /* 0x0000000813007c0c */ /* 0x000fda000bf06270 */
[C---:B------:R-:W-:Y:S01]  /*1560*/  @!P0 IMAD.WIDE R12, R19.reuse, 0x8, R4 ;  /* 0x00000008130c8825 */ /* 0x040fe200078e0204 */
[----:B------:R-:W0:Y:S03]  /*1570*/  @!P0 LDC.64 R16, c[0x0][0x388] ;  /* 0x0000e200ff108b82 */ /* 0x000e260000000a00 */
[C---:B------:R-:W-:Y:S02]  /*1580*/  @!P0 IMAD.WIDE R14, R19.reuse, 0x8, R6 ;  /* 0x00000008130e8825 */ /* 0x040fe400078e0206 */
[----:B------:R-:W0:Y:S04]  /*1590*/  @!P0 LDG.E.64 R12, desc[UR20][R12.64] ;  /* 0x000000140c0c8981 */ /* 0x000e28000c1e1b00 */
[----:B------:R-:W0:Y:S01]  /*15a0*/  @!P0 LDG.E.64 R14, desc[UR20][R14.64] ;  /* 0x000000140e0e8981 */ /* 0x000e22000c1e1b00 */
[C---:B------:R-:W-:Y:S01]  /*15b0*/  IADD3 R11, PT, PT, R19.reuse, 0x80, RZ ;  /* 0x00000080130b7810 */ /* 0x040fe20007ffe0ff */
[----:B------:R-:W-:-:S03]  /*15c0*/  @!P0 IMAD.WIDE R18, R19, 0x8, R2 ;  /* 0x0000000813128825 */ /* 0x000fc600078e0202 */
[----:B------:R-:W-:-:S13]  /*15d0*/  ISETP.GE.AND P1, PT, R11, UR8, PT ;  /* 0x000000080b007c0c */ /* 0x000fda000bf26270 */
        /* <DEDUP_REMOVED lines=11> */
.L_x_32:
[----:B------:R-:W-:Y:S05]  /*1690*/  @P2 EXIT ;  /* 0x000000000000294d */ /* 0x000fea0003800000 */
[----:B---3--:R-:W-:-:S04]  /*16a0*/  LEA R11, R9, R0, 0x7 ;  /* 0x00000000090b7211 */ /* 0x008fc800078e38ff */
[----:B------:R-:W-:-:S13]  /*16b0*/  ISETP.GE.AND P0, PT, R11, UR8, PT ;  /* 0x000000080b007c0c */ /* 0x000fda000bf06270 */
        /* <DEDUP_REMOVED lines=10> */
.L_x_33:
        /* <DEDUP_REMOVED lines=10> */
.L_x_36:


//--------------------- .text._ZN3cub18CUB_300001_SM_10006detail11EmptyKernelIvEEvv --------------------------
	.section	.text._ZN3cub18CUB_300001_SM_10006detail11EmptyKernelIvEEvv,"ax",@progbits
	.align	128
        .global         _ZN3cub18CUB_300001_SM_10006detail11EmptyKernelIvEEvv
        .type           _ZN3cub18CUB_300001_SM_10006detail11EmptyKernelIvEEvv,@function
        .size           _ZN3cub18CUB_300001_SM_10006detail11EmptyKernelIvEEvv,(.L_x_37 - _ZN3cub18CUB_300001_SM_10006detail11EmptyKernelIvEEvv)
        .other          _ZN3cub18CUB_300001_SM_10006detail11EmptyKernelIvEEvv,@"STO_CUDA_ENTRY STV_DEFAULT"
_ZN3cub18CUB_300001_SM_10006detail11EmptyKernelIvEEvv:
.text._ZN3cub18CUB_300001_SM_10006detail11EmptyKernelIvEEvv:
[----:B------:R-:W-:Y:S01]  /*0000*/  LDC R1, c[0x0][0x37c] ;  /* 0x0000df00ff017b82 */ /* 0x000fe20000000800 */
[----:B------:R-:W-:Y:S05]  /*0010*/  EXIT ;  /* 0x000000000000794d */ /* 0x000fea0003800000 */
.L_x_34:
        /* <DEDUP_REMOVED lines=14> */
.L_x_37:


//--------------------- .nv.shared.reserved.0     --------------------------
	.section	.nv.shared.reserved.0,"aw",@nobits
	.weak		__nv_reservedSMEM_offset_0_alias
	.size		__nv_reservedSMEM_offset_0_alias, 0, 64
	.other		__nv_reservedSMEM_offset_0_alias,@"STO_CUDA_RESERVED_SHARED STV_DEFAULT"
__nv_reservedSMEM_offset_0_alias:
	.zero		0
	.zero		64


//--------------------- .nv.global                --------------------------
	.section	.nv.global,"aw",@nobits
.nv.global:
	.type		_ZN34_INTERNAL_c5815976_4_k_cu_c7ac91fc6thrust24THRUST_300001_SM_1000_NS12placeholders2_8E,@object
	.size		_ZN34_INTERNAL_c5815976_4_k_cu_c7ac91fc6thrust24THRUST_300001_SM_1000_NS12placeholders2_8E,(_ZN34_INTERNAL_c5815976_4_k_cu_c7ac91fc4cuda3std3__436_GLOBAL__N__c5815976_4_k_cu_c7ac91fc6ignoreE - _ZN34_INTERNAL_c5815976_4_k_cu_c7ac91fc6thrust24THRUST_300001_SM_1000_NS12placeholders2_8E)
_ZN34_INTERNAL_c5815976_4_k_cu_c7ac91fc6thrust24THRUST_300001_SM_1000_NS12placeholders2_8E:
	.zero		1
	.type		_ZN34_INTERNAL_c5815976_4_k_cu_c7ac91fc4cuda3std3__436_GLOBAL__N__c5815976_4_k_cu_c7ac91fc6ignoreE,@object
	.size		_ZN34_INTERNAL_c5815976_4_k_cu_c7ac91fc4cuda3std3__436_GLOBAL__N__c5815976_4_k_cu_c7ac91fc6ignoreE,(_ZN34_INTERNAL_c5815976_4_k_cu_c7ac91fc4cuda3std6ranges3__45__cpo4dataE - _ZN34_INTERNAL_c5815976_4_k_cu_c7ac91fc4cuda3std3__436_GLOBAL__N__c5815976_4_k_cu_c7ac91fc6ignoreE)
_ZN34_INTERNAL_c5815976_4_k_cu_c7ac91fc4cuda3std3__436_GLOBAL__N__c5815976_4_k_cu_c7ac91fc6ignoreE:
	.zero		1
	.type		_ZN34_INTERNAL_c5815976_4_k_cu_c7ac91fc4cuda3std6ranges3__45__cpo4dataE,@object
	.size		_ZN34_INTERNAL_c5815976_4_k_cu_c7ac91fc4cuda3std6ranges3__45__cpo4dataE,(_ZN34_INTERNAL_c5815976_4_k_cu_c7ac91fc6thrust24THRUST_300001_SM_1000_NS6system3cpp3parE - _ZN34_INTERNAL_c5815976_4_k_cu_c7ac91fc4cuda3std6ranges3__45__cpo4dataE)
_ZN34_INTERNAL_c5815976_4_k_cu_c7ac91fc4cuda3std6ranges3__45__cpo4dataE:
	.zero		1
	.type		_ZN34_INTERNAL_c5815976_4_k_cu_c7ac91fc6thrust24THRUST_300001_SM_1000_NS6system3cpp3parE,@object
	.size		_ZN34_INTERNAL_c5815976_4_k_cu_c7ac91fc6thrust24THRUST_300001_SM_1000_NS6system3cpp3parE,(_ZN34_INTERNAL_c5815976_4_k_cu_c7ac91fc4cuda3std3__45__cpo5beginE - _ZN34_INTERNAL_c5815976_4_k_cu_c7ac91fc6thrust24THRUST_300001_SM_1000_NS6system3cpp3parE)
_ZN34_INTERNAL_c5815976_4_k_cu_c7ac91fc6thrust24THRUST_300001_SM_1000_NS6system3cpp3parE:
	.zero		1
	.type		_ZN34_INTERNAL_c5815976_4_k_cu_c7ac91fc4cuda3std3__45__cpo5beginE,@object
	.size		_ZN34_INTERNAL_c5815976_4_k_cu_c7ac91fc4cuda3std3__45__cpo5beginE,(_ZN34_INTERNAL_c5815976_4_k_cu_c7ac91fc4cuda3std6ranges3__45__cpo5beginE - _ZN34_INTERNAL_c5815976_4_k_cu_c7ac91fc4cuda3std3__45__cpo5beginE)
_ZN34_INTERNAL_c5815976_4_k_cu_c7ac91fc4cuda3std3__45__cpo5beginE:
	.zero		1
	.type		_ZN34_INTERNAL_c5815976_4_k_cu_c7ac91fc4cuda3std6ranges3__45__cpo5beginE,@object
	.size		_ZN34_INTERNAL_c5815976_4_k_cu_c7ac91fc4cuda3std6ranges3__45__cpo5beginE,(_ZN34_INTERNAL_c5815976_4_k_cu_c7ac91fc6thrust24THRUST_300001_SM_1000_NS6deviceE - _ZN34_INTERNAL_c5815976_4_k_cu_c7ac91fc4cuda3std6ranges3__45__cpo5beginE)
_ZN34_INTERNAL_c5815976_4_k_cu_c7ac91fc4cuda3std6ranges3__45__cpo5beginE:
	.zero		1
	.type		_ZN34_INTERNAL_c5815976_4_k_cu_c7ac91fc6thrust24THRUST_300001_SM_1000_NS6deviceE,@object
	.size		_ZN34_INTERNAL_c5815976_4_k_cu_c7ac91fc6thrust24THRUST_300001_SM_1000_NS6deviceE,(_ZN34_INTERNAL_c5815976_4_k_cu_c7ac91fc4cuda3std3__47nulloptE - _ZN34_INTERNAL_c5815976_4_k_cu_c7ac91fc6thrust24THRUST_300001_SM_1000_NS6deviceE)
_ZN34_INTERNAL_c5815976_4_k_cu_c7ac91fc6thrust24THRUST_300001_SM_1000_NS6deviceE:
	.zero		1
	.type		_ZN34_INTERNAL_c5815976_4_k_cu_c7ac91fc4cuda3std3__47nulloptE,@object
	.size		_ZN34_INTERNAL_c5815976_4_k_cu_c7ac91fc4cuda3std3__47nulloptE,(_ZN34_INTERNAL_c5815976_4_k_cu_c7ac91fc4cuda3std6ranges3__45__cpo8distanceE - _ZN34_INTERNAL_c5815976_4_k_cu_c7ac91fc4cuda3std3__47nulloptE)
_ZN34_INTERNAL_c5815976_4_k_cu_c7ac91fc4cuda3std3__47nulloptE:
	.zero		1
	.type		_ZN34_INTERNAL_c5815976_4_k_cu_c7ac91fc4cuda3std6ranges3__45__cpo8distanceE,@object
	.size		_ZN34_INTERNAL_c5815976_4_k_cu_c7ac91fc4cuda3std6ranges3__45__cpo8distanceE,(_ZN34_INTERNAL_c5815976_4_k_cu_c7ac91fc6thrust24THRUST_300001_SM_1000_NS12placeholders2_4E - _ZN34_INTERNAL_c5815976_4_k_cu_c7ac91fc4cuda3std6ranges3__45__cpo8distanceE)
_ZN34_INTERNAL_c5815976_4_k_cu_c7ac91fc4cuda3std6ranges3__45__cpo8distanceE:
	.zero		1
	.type		_ZN34_INTERNAL_c5815976_4_k_cu_c7ac91fc6thrust24THRUST_300001_SM_1000_NS12placeholders2_4E,@object
	.size		_ZN34_INTERNAL_c5815976_4_k_cu_c7ac91fc6thrust24THRUST_300001_SM_1000_NS12placeholders2_4E,(_ZN34_INTERNAL_c5815976_4_k_cu_c7ac91fc4cuda3std3__45__cpo6rbeginE - _ZN34_INTERNAL_c5815976_4_k_cu_c7ac91fc6thrust24THRUST_300001_SM_1000_NS12placeholders2_4E)
_ZN34_INTERNAL_c5815976_4_k_cu_c7ac91fc6thrust24THRUST_300001_SM_1000_NS12placeholders2_4E:
	.zero		1
	.type		_ZN34_INTERNAL_c5815976_4_k_cu_c7ac91fc4cuda3std3__45__cpo6rbeginE,@object
	.size		_ZN34_INTERNAL_c5815976_4_k_cu_c7ac91fc4cuda3std3__45__cpo6rbeginE,(_ZN34_INTERNAL_c5815976_4_k_cu_c7ac91fc4cuda3std6ranges3__45__cpo7advanceE - _ZN34_INTERNAL_c5815976_4_k_cu_c7ac91fc4cuda3std3__45__cpo6rbeginE)
_ZN34_INTERNAL_c5815976_4_k_cu_c7ac91fc4cuda3std3__45__cpo6rbeginE:
	.zero		1
	.type		_ZN34_INTERNAL_c5815976_4_k_cu_c7ac91fc4cuda3std6ranges3__45__cpo7advanceE,@object
	.size		_ZN34_INTERNAL_c5815976_4_k_cu_c7ac91fc4cuda3std6ranges3__45__cpo7advanceE,(_ZN34_INTERNAL_c5815976_4_k_cu_c7ac91fc6thrust24THRUST_300001_SM_1000_NS12placeholders3_10E - _ZN34_INTERNAL_c5815976_4_k_cu_c7ac91fc4cuda3std6ranges3__45__cpo7advanceE)
_ZN34_INTERNAL_c5815976_4_k_cu_c7ac91fc4cuda3std6ranges3__45__cpo7advanceE:
	.zero		1
	.type		_ZN34_INTERNAL_c5815976_4_k_cu_c7ac91fc6thrust24THRUST_300001_SM_1000_NS12placeholders3_10E,@object
	.size		_ZN34_INTERNAL_c5815976_4_k_cu_c7ac91fc6thrust24THRUST_300001_SM_1000_NS12placeholders3_10E,(_ZN34_INTERNAL_c5815976_4_k_cu_c7ac91fc4cuda3std3__48in_placeE - _ZN34_INTERNAL_c5815976_4_k_cu_c7ac91fc6thrust24THRUST_300001_SM_1000_NS12placeholders3_10E)
_ZN34_INTERNAL_c5815976_4_k_cu_c7ac91fc6thrust24THRUST_300001_SM_1000_NS12placeholders3_10E:
	.zero		1
	.type		_ZN34_INTERNAL_c5815976_4_k_cu_c7ac91fc4cuda3std3__48in_placeE,@object
	.size		_ZN34_INTERNAL_c5815976_4_k_cu_c7ac91fc4cuda3std3__48in_placeE,(_ZN34_INTERNAL_c5815976_4_k_cu_c7ac91fc4cuda3std6ranges3__45__cpo4sizeE - _ZN34_INTERNAL_c5815976_4_k_cu_c7ac91fc4cuda3std3__48in_placeE)
_ZN34_INTERNAL_c5815976_4_k_cu_c7ac91fc4cuda3std3__48in_placeE:
	.zero		1
	.type		_ZN34_INTERNAL_c5815976_4_k_cu_c7ac91fc4cuda3std6ranges3__45__cpo4sizeE,@object
	.size		_ZN34_INTERNAL_c5815976_4_k_cu_c7ac91fc4cuda3std6ranges3__45__cpo4sizeE,(_ZN34_INTERNAL_c5815976_4_k_cu_c7ac91fc6thrust24THRUST_300001_SM_1000_NS12placeholders2_2E - _ZN34_INTERNAL_c5815976_4_k_cu_c7ac91fc4cuda3std6ranges3__45__cpo4sizeE)
_ZN34_INTERNAL_c5815976_4_k_cu_c7ac91fc4cuda3std6ranges3__45__cpo4sizeE:
	.zero		1
	.type		_ZN34_INTERNAL_c5815976_4_k_cu_c7ac91fc6thrust24THRUST_300001_SM_1000_NS12placeholders2_2E,@object
	.size		_ZN34_INTERNAL_c5815976_4_k_cu_c7ac91fc6thrust24THRUST_300001_SM_1000_NS12placeholders2_2E,(_ZN34_INTERNAL_c5815976_4_k_cu_c7ac91fc4cuda3std3__45__cpo6cbeginE - _ZN34_INTERNAL_c5815976_4_k_cu_c7ac91fc6thrust24THRUST_300001_SM_1000_NS12placeholders2_2E)
_ZN34_INTERNAL_c5815976_4_k_cu_c7ac91fc6thrust24THRUST_300001_SM_1000_NS12placeholders2_2E:
	.zero		1
	.type		_ZN34_INTERNAL_c5815976_4_k_cu_c7ac91fc4cuda3std3__45__cpo6cbeginE,@object
	.size		_ZN34_INTERNAL_c5815976_4_k_cu_c7ac91fc4cuda3std3__45__cpo6cbeginE,(_ZN34_INTERNAL_c5815976_4_k_cu_c7ac91fc4cuda3std6ranges3__45__cpo6cbeginE - _ZN34_INTERNAL_c5815976_4_k_cu_c7ac91fc4cuda3std3__45__cpo6cbeginE)
_ZN34_INTERNAL_c5815976_4_k_cu_c7ac91fc4cuda3std3__45__cpo6cbeginE:
	.zero		1
	.type		_ZN34_INTERNAL_c5815976_4_k_cu_c7ac91fc4cuda3std6ranges3__45__cpo6cbeginE,@object
	.size		_ZN34_INTERNAL_c5815976_4_k_cu_c7ac91fc4cuda3std6ranges3__45__cpo6cbeginE,(_ZN34_INTERNAL_c5815976_4_k_cu_c7ac91fc6thrust24THRUST_300001_SM_1000_NS12placeholders2_6E - _ZN34_INTERNAL_c5815976_4_k_cu_c7ac91fc4cuda3std6ranges3__45__cpo6cbeginE)
_ZN34_INTERNAL_c5815976_4_k_cu_c7ac91fc4cuda3std6ranges3__45__cpo6cbeginE:
	.zero		1
	.type		_ZN34_INTERNAL_c5815976_4_k_cu_c7ac91fc6thrust24THRUST_300001_SM_1000_NS12placeholders2_6E,@object
	.size		_ZN34_INTERNAL_c5815976_4_k_cu_c7ac91fc6thrust24THRUST_300001_SM_1000_NS12placeholders2_6E,(_ZN34_INTERNAL_c5815976_4_k_cu_c7ac91fc4cuda3std3__45__cpo7crbeginE - _ZN34_INTERNAL_c5815976_4_k_cu_c7ac91fc6thrust24THRUST_300001_SM_1000_NS12placeholders2_6E)
_ZN34_INTERNAL_c5815976_4_k_cu_c7ac91fc6thrust24THRUST_300001_SM_1000_NS12placeholders2_6E:
	.zero		1
	.type		_ZN34_INTERNAL_c5815976_4_k_cu_c7ac91fc4cuda3std3__45__cpo7crbeginE,@object
	.size		_ZN34_INTERNAL_c5815976_4_k_cu_c7ac91fc4cuda3std3__45__cpo7crbeginE,(_ZN34_INTERNAL_c5815976_4_k_cu_c7ac91fc4cuda3std6ranges3__45__cpo4nextE - _ZN34_INTERNAL_c5815976_4_k_cu_c7ac91fc4cuda3std3__45__cpo7crbeginE)
_ZN34_INTERNAL_c5815976_4_k_cu_c7ac91fc4cuda3std3__45__cpo7crbeginE:
	.zero		1
	.type		_ZN34_INTERNAL_c5815976_4_k_cu_c7ac91fc4cuda3std6ranges3__45__cpo4nextE,@object
	.size		_ZN34_INTERNAL_c5815976_4_k_cu_c7ac91fc4cuda3std6ranges3__45__cpo4nextE,(_ZN34_INTERNAL_c5815976_4_k_cu_c7ac91fc4cuda3std6ranges3__45__cpo4swapE - _ZN34_INTERNAL_c5815976_4_k_cu_c7ac91fc4cuda3std6ranges3__45__cpo4nextE)
_ZN34_INTERNAL_c5815976_4_k_cu_c7ac91fc4cuda3std6ranges3__45__cpo4nextE:
	.zero		1
	.type		_ZN34_INTERNAL_c5815976_4_k_cu_c7ac91fc4cuda3std6ranges3__45__cpo4swapE,@object
	.size		_ZN34_INTERNAL_c5815976_4_k_cu_c7ac91fc4cuda3std6ranges3__45__cpo4swapE,(_ZN34_INTERNAL_c5815976_4_k_cu_c7ac91fc6thrust24THRUST_300001_SM_1000_NS8cuda_cub10par_nosyncE - _ZN34_INTERNAL_c5815976_4_k_cu_c7ac91fc4cuda3std6ranges3__45__cpo4swapE)
_ZN34_INTERNAL_c5815976_4_k_cu_c7ac91fc4cuda3std6ranges3__45__cpo4swapE:
	.zero		1
	.type		_ZN34_INTERNAL_c5815976_4_k_cu_c7ac91fc6thrust24THRUST_300001_SM_1000_NS8cuda_cub10par_nosyncE,@object
	.size		_ZN34_INTERNAL_c5815976_4_k_cu_c7ac91fc6thrust24THRUST_300001_SM_1000_NS8cuda_cub10par_nosyncE,(_ZN34_INTERNAL_c5815976_4_k_cu_c7ac91fc6thrust24THRUST_300001_SM_1000_NS3seqE - _ZN34_INTERNAL_c5815976_4_k_cu_c7ac91fc6thrust24THRUST_300001_SM_1000_NS8cuda_cub10par_nosyncE)
_ZN34_INTERNAL_c5815976_4_k_cu_c7ac91fc6thrust24THRUST_300001_SM_1000_NS8cuda_cub10par_nosyncE:
	.zero		1
	.type		_ZN34_INTERNAL_c5815976_4_k_cu_c7ac91fc6thrust24THRUST_300001_SM_1000_NS3seqE,@object
	.size		_ZN34_INTERNAL_c5815976_4_k_cu_c7ac91fc6thrust24THRUST_300001_SM_1000_NS3seqE,(_ZN34_INTERNAL_c5815976_4_k_cu_c7ac91fc4cuda3std3__420unreachable_sentinelE - _ZN34_INTERNAL_c5815976_4_k_cu_c7ac91fc6thrust24THRUST_300001_SM_1000_NS3seqE)
_ZN34_INTERNAL_c5815976_4_k_cu_c7ac91fc6thrust24THRUST_300001_SM_1000_NS3seqE:
	.zero		1
	.type		_ZN34_INTERNAL_c5815976_4_k_cu_c7ac91fc4cuda3std3__420unreachable_sentinelE,@object
	.size		_ZN34_INTERNAL_c5815976_4_k_cu_c7ac91fc4cuda3std3__420unreachable_sentinelE,(_ZN34_INTERNAL_c5815976_4_k_cu_c7ac91fc4cuda3std6ranges3__45__cpo5ssizeE - _ZN34_INTERNAL_c5815976_4_k_cu_c7ac91fc4cuda3std3__420unreachable_sentinelE)
_ZN34_INTERNAL_c5815976_4_k_cu_c7ac91fc4cuda3std3__420unreachable_sentinelE:
	.zero		1
	.type		_ZN34_INTERNAL_c5815976_4_k_cu_c7ac91fc4cuda3std6ranges3__45__cpo5ssizeE,@object
	.size		_ZN34_INTERNAL_c5815976_4_k_cu_c7ac91fc4cuda3std6ranges3__45__cpo5ssizeE,(_ZN34_INTERNAL_c5815976_4_k_cu_c7ac91fc6thrust24THRUST_300001_SM_1000_NS12placeholders2_3E - _ZN34_INTERNAL_c5815976_4_k_cu_c7ac91fc4cuda3std6ranges3__45__cpo5ssizeE)
_ZN34_INTERNAL_c5815976_4_k_cu_c7ac91fc4cuda3std6ranges3__45__cpo5ssizeE:
	.zero		1
	.type		_ZN34_INTERNAL_c5815976_4_k_cu_c7ac91fc6thrust24THRUST_300001_SM_1000_NS12placeholders2_3E,@object
	.size		_ZN34_INTERNAL_c5815976_4_k_cu_c7ac91fc6thrust24THRUST_300001_SM_1000_NS12placeholders2_3E,(_ZN34_INTERNAL_c5815976_4_k_cu_c7ac91fc4cuda3std3__45__cpo4cendE - _ZN34_INTERNAL_c5815976_4_k_cu_c7ac91fc6thrust24THRUST_300001_SM_1000_NS12placeholders2_3E)
_ZN34_INTERNAL_c5815976_4_k_cu_c7ac91fc6thrust24THRUST_300001_SM_1000_NS12placeholders2_3E:
	.zero		1
	.type		_ZN34_INTERNAL_c5815976_4_k_cu_c7ac91fc4cuda3std3__45__cpo4cendE,@object
	.size		_ZN34_INTERNAL_c5815976_4_k_cu_c7ac91fc4cuda3std3__45__cpo4cendE,(_ZN34_INTERNAL_c5815976_4_k_cu_c7ac91fc4cuda3std6ranges3__45__cpo4cendE - _ZN34_INTERNAL_c5815976_4_k_cu_c7ac91fc4cuda3std3__45__cpo4cendE)
_ZN34_INTERNAL_c5815976_4_k_cu_c7ac91fc4cuda3std3__45__cpo4cendE:
	.zero		1
	.type		_ZN34_INTERNAL_c5815976_4_k_cu_c7ac91fc4cuda3std6ranges3__45__cpo4cendE,@object
	.size		_ZN34_INTERNAL_c5815976_4_k_cu_c7ac91fc4cuda3std6ranges3__45__cpo4cendE,(_ZN34_INTERNAL_c5815976_4_k_cu_c7ac91fc6thrust24THRUST_300001_SM_1000_NS12placeholders2_7E - _ZN34_INTERNAL_c5815976_4_k_cu_c7ac91fc4cuda3std6ranges3__45__cpo4cendE)
_ZN34_INTERNAL_c5815976_4_k_cu_c7ac91fc4cuda3std6ranges3__45__cpo4cendE:
	.zero		1
	.type		_ZN34_INTERNAL_c5815976_4_k_cu_c7ac91fc6thrust24THRUST_300001_SM_1000_NS12placeholders2_7E,@object
	.size		_ZN34_INTERNAL_c5815976_4_k_cu_c7ac91fc6thrust24THRUST_300001_SM_1000_NS12placeholders2_7E,(_ZN34_INTERNAL_c5815976_4_k_cu_c7ac91fc4cuda3std3__45__cpo5crendE - _ZN34_INTERNAL_c5815976_4_k_cu_c7ac91fc6thrust24THRUST_300001_SM_1000_NS12placeholders2_7E)
_ZN34_INTERNAL_c5815976_4_k_cu_c7ac91fc6thrust24THRUST_300001_SM_1000_NS12placeholders2_7E:
	.zero		1
	.type		_ZN34_INTERNAL_c5815976_4_k_cu_c7ac91fc4cuda3std3__45__cpo5crendE,@object
	.size		_ZN34_INTERNAL_c5815976_4_k_cu_c7ac91fc4cuda3std3__45__cpo5crendE,(_ZN34_INTERNAL_c5815976_4_k_cu_c7ac91fc4cuda3std6ranges3__45__cpo4prevE - _ZN34_INTERNAL_c5815976_4_k_cu_c7ac91fc4cuda3std3__45__cpo5crendE)
_ZN34_INTERNAL_c5815976_4_k_cu_c7ac91fc4cuda3std3__45__cpo5crendE:
	.zero		1
	.type		_ZN34_INTERNAL_c5815976_4_k_cu_c7ac91fc4cuda3std6ranges3__45__cpo4prevE,@object
	.size		_ZN34_INTERNAL_c5815976_4_k_cu_c7ac91fc4cuda3std6ranges3__45__cpo4prevE,(_ZN34_INTERNAL_c5815976_4_k_cu_c7ac91fc4cuda3std6ranges3__45__cpo9iter_moveE - _ZN34_INTERNAL_c5815976_4_k_cu_c7ac91fc4cuda3std6ranges3__45__cpo4prevE)
_ZN34_INTERNAL_c5815976_4_k_cu_c7ac91fc4cuda3std6ranges3__45__cpo4prevE:
	.zero		1
	.type		_ZN34_INTERNAL_c5815976_4_k_cu_c7ac91fc4cuda3std6ranges3__45__cpo9iter_moveE,@object
	.size		_ZN34_INTERNAL_c5815976_4_k_cu_c7ac91fc4cuda3std6ranges3__45__cpo9iter_moveE,(_ZN34_INTERNAL_c5815976_4_k_cu_c7ac91fc6thrust24THRUST_300001_SM_1000_NS6system6detail10sequential3seqE - _ZN34_INTERNAL_c5815976_4_k_cu_c7ac91fc4cuda3std6ranges3__45__cpo9iter_moveE)
_ZN34_INTERNAL_c5815976_4_k_cu_c7ac91fc4cuda3std6ranges3__45__cpo9iter_moveE:
	.zero		1
	.type		_ZN34_INTERNAL_c5815976_4_k_cu_c7ac91fc6thrust24THRUST_300001_SM_1000_NS6system6detail10sequential3seqE,@object
	.size		_ZN34_INTERNAL_c5815976_4_k_cu_c7ac91fc6thrust24THRUST_300001_SM_1000_NS6system6detail10sequential3seqE,(_ZN34_INTERNAL_c5815976_4_k_cu_c7ac91fc6thrust24THRUST_300001_SM_1000_NS12placeholders2_9E - _ZN34_INTERNAL_c5815976_4_k_cu_c7ac91fc6thrust24THRUST_300001_SM_1000_NS6system6detail10sequential3seqE)
_ZN34_INTERNAL_c5815976_4_k_cu_c7ac91fc6thrust24THRUST_300001_SM_1000_NS6system6detail10sequential3seqE:
	.zero		1
	.type		_ZN34_INTERNAL_c5815976_4_k_cu_c7ac91fc6thrust24THRUST_300001_SM_1000_NS12placeholders2_9E,@object
	.size		_ZN34_INTERNAL_c5815976_4_k_cu_c7ac91fc6thrust24THRUST_300001_SM_1000_NS12placeholders2_9E,(_ZN34_INTERNAL_c5815976_4_k_cu_c7ac91fc4cuda3std3__419piecewise_constructE - _ZN34_INTERNAL_c5815976_4_k_cu_c7ac91fc6thrust24THRUST_300001_SM_1000_NS12placeholders2_9E)
_ZN34_INTERNAL_c5815976_4_k_cu_c7ac91fc6thrust24THRUST_300001_SM_1000_NS12placeholders2_9E:
	.zero		1
	.type		_ZN34_INTERNAL_c5815976_4_k_cu_c7ac91fc4cuda3std3__419piecewise_constructE,@object
	.size		_ZN34_INTERNAL_c5815976_4_k_cu_c7ac91fc4cuda3std3__419piecewise_constructE,(_ZN34_INTERNAL_c5815976_4_k_cu_c7ac91fc4cuda3std6ranges3__45__cpo5cdataE - _ZN34_INTERNAL_c5815976_4_k_cu_c7ac91fc4cuda3std3__419piecewise_constructE)
_ZN34_INTERNAL_c5815976_4_k_cu_c7ac91fc4cuda3std3__419piecewise_constructE:
	.zero		1
	.type		_ZN34_INTERNAL_c5815976_4_k_cu_c7ac91fc4cuda3std6ranges3__45__cpo5cdataE,@object
	.size		_ZN34_INTERNAL_c5815976_4_k_cu_c7ac91fc4cuda3std6ranges3__45__cpo5cdataE,(_ZN34_INTERNAL_c5815976_4_k_cu_c7ac91fc6thrust24THRUST_300001_SM_1000_NS12placeholders2_1E - _ZN34_INTERNAL_c5815976_4_k_cu_c7ac91fc4cuda3std6ranges3__45__cpo5cdataE)
_ZN34_INTERNAL_c5815976_4_k_cu_c7ac91fc4cuda3std6ranges3__45__cpo5cdataE:
	.zero		1
	.type		_ZN34_INTERNAL_c5815976_4_k_cu_c7ac91fc6thrust24THRUST_300001_SM_1000_NS12placeholders2_1E,@object
	.size		_ZN34_INTERNAL_c5815976_4_k_cu_c7ac91fc6thrust24THRUST_300001_SM_1000_NS12placeholders2_1E,(_ZN34_INTERNAL_c5815976_4_k_cu_c7ac91fc4cuda3std3__45__cpo3endE - _ZN34_INTERNAL_c5815976_4_k_cu_c7ac91fc6thrust24THRUST_300001_SM_1000_NS12placeholders2_1E)
_ZN34_INTERNAL_c5815976_4_k_cu_c7ac91fc6thrust24THRUST_300001_SM_1000_NS12placeholders2_1E:
	.zero		1
	.type		_ZN34_INTERNAL_c5815976_4_k_cu_c7ac91fc4cuda3std3__45__cpo3endE,@object
	.size		_ZN34_INTERNAL_c5815976_4_k_cu_c7ac91fc4cuda3std3__45__cpo3endE,(_ZN34_INTERNAL_c5815976_4_k_cu_c7ac91fc4cuda3std6ranges3__45__cpo3endE - _ZN34_INTERNAL_c5815976_4_k_cu_c7ac91fc4cuda3std3__45__cpo3endE)
_ZN34_INTERNAL_c5815976_4_k_cu_c7ac91fc4cuda3std3__45__cpo3endE:
	.zero		1
	.type		_ZN34_INTERNAL_c5815976_4_k_cu_c7ac91fc4cuda3std6ranges3__45__cpo3endE,@object
	.size		_ZN34_INTERNAL_c5815976_4_k_cu_c7ac91fc4cuda3std6ranges3__45__cpo3endE,(_ZN34_INTERNAL_c5815976_4_k_cu_c7ac91fc6thrust24THRUST_300001_SM_1000_NS12placeholders2_5E - _ZN34_INTERNAL_c5815976_4_k_cu_c7ac91fc4cuda3std6ranges3__45__cpo3endE)
_ZN34_INTERNAL_c5815976_4_k_cu_c7ac91fc4cuda3std6ranges3__45__cpo3endE:
	.zero		1
	.type		_ZN34_INTERNAL_c5815976_4_k_cu_c7ac91fc6thrust24THRUST_300001_SM_1000_NS12placeholders2_5E,@object
	.size		_ZN34_INTERNAL_c5815976_4_k_cu_c7ac91fc6thrust24THRUST_300001_SM_1000_NS12placeholders2_5E,(_ZN34_INTERNAL_c5815976_4_k_cu_c7ac91fc4cuda3std3__45__cpo4rendE - _ZN34_INTERNAL_c5815976_4_k_cu_c7ac91fc6thrust24THRUST_300001_SM_1000_NS12placeholders2_5E)
_ZN34_INTERNAL_c5815976_4_k_cu_c7ac91fc6thrust24THRUST_300001_SM_1000_NS12placeholders2_5E:
	.zero		1
	.type		_ZN34_INTERNAL_c5815976_4_k_cu_c7ac91fc4cuda3std3__45__cpo4rendE,@object
	.size		_ZN34_INTERNAL_c5815976_4_k_cu_c7ac91fc4cuda3std3__45__cpo4rendE,(_ZN34_INTERNAL_c5815976_4_k_cu_c7ac91fc4cuda3std6ranges3__45__cpo9iter_swapE - _ZN34_INTERNAL_c5815976_4_k_cu_c7ac91fc4cuda3std3__45__cpo4rendE)
_ZN34_INTERNAL_c5815976_4_k_cu_c7ac91fc4cuda3std3__45__cpo4rendE:
	.zero		1
	.type		_ZN34_INTERNAL_c5815976_4_k_cu_c7ac91fc4cuda3std6ranges3__45__cpo9iter_swapE,@object
	.size		_ZN34_INTERNAL_c5815976_4_k_cu_c7ac91fc4cuda3std6ranges3__45__cpo9iter_swapE,(_ZN34_INTERNAL_c5815976_4_k_cu_c7ac91fc4cuda3std3__48unexpectE - _ZN34_INTERNAL_c5815976_4_k_cu_c7ac91fc4cuda3std6ranges3__45__cpo9iter_swapE)
_ZN34_INTERNAL_c5815976_4_k_cu_c7ac91fc4cuda3std6ranges3__45__cpo9iter_swapE:
	.zero		1
	.type		_ZN34_INTERNAL_c5815976_4_k_cu_c7ac91fc4cuda3std3__48unexpectE,@object
	.size		_ZN34_INTERNAL_c5815976_4_k_cu_c7ac91fc4cuda3std3__48unexpectE,(_ZN34_INTERNAL_c5815976_4_k_cu_c7ac91fc6thrust24THRUST_300001_SM_1000_NS8cuda_cub3parE - _ZN34_INTERNAL_c5815976_4_k_cu_c7ac91fc4cuda3std3__48unexpectE)
_ZN34_INTERNAL_c5815976_4_k_cu_c7ac91fc4cuda3std3__48unexpectE:
	.zero		1
	.type		_ZN34_INTERNAL_c5815976_4_k_cu_c7ac91fc6thrust24THRUST_300001_SM_1000_NS8cuda_cub3parE,@object
	.size		_ZN34_INTERNAL_c5815976_4_k_cu_c7ac91fc6thrust24THRUST_300001_SM_1000_NS8cuda_cub3parE,(.L_29 - _ZN34_INTERNAL_c5815976_4_k_cu_c7ac91fc6thrust24THRUST_300001_SM_1000_NS8cuda_cub3parE)
_ZN34_INTERNAL_c5815976_4_k_cu_c7ac91fc6thrust24THRUST_300001_SM_1000_NS8cuda_cub3parE:
	.zero		1
.L_29:


//--------------------- .nv.constant0._ZN3cub18CUB_300001_SM_10006detail9transform16transform_kernelINS2_10policy_hubILb1EN4cuda3std3__45tupleIJN6thrust24THRUST_300001_SM_1000_NS6detail15normal_iteratorINSA_10device_ptrIdEEEESF_EEEE10policy1000El13daxpy_functorSF_JPdSK_EEEvT0_iT1_T2_DpNS2_10kernel_argIT3_EE --------------------------
	.section	.nv.constant0._ZN3cub18CUB_300001_SM_10006detail9transform16transform_kernelINS2_10policy_hubILb1EN4cuda3std3__45tupleIJN6thrust24THRUST_300001_SM_1000_NS6detail15normal_iteratorINSA_10device_ptrIdEEEESF_EEEE10policy1000El13daxpy_functorSF_JPdSK_EEEvT0_iT1_T2_DpNS2_10kernel_argIT3_EE,"a",@progbits
	.sectionflags	@""
	.align	4
.nv.constant0._ZN3cub18CUB_300001_SM_10006detail9transform16transform_kernelINS2_10policy_hubILb1EN4cuda3std3__45tupleIJN6thrust24THRUST_300001_SM_1000_NS6detail15normal_iteratorINSA_10device_ptrIdEEEESF_EEEE10policy1000El13daxpy_functorSF_JPdSK_EEEvT0_iT1_T2_DpNS2_10kernel_argIT3_EE:
	.zero		960


//--------------------- .nv.constant0._ZN3cub18CUB_300001_SM_10006detail9transform16transform_kernelINS2_10policy_hubILb1EN4cuda3std3__45tupleIJN6thrust24THRUST_300001_SM_1000_NS6detail15normal_iteratorINSA_10device_ptrIdEEEESF_EEEE10policy1000Ei13daxpy_functorSF_JPdSK_EEEvT0_iT1_T2_DpNS2_10kernel_argIT3_EE --------------------------
	.section	.nv.constant0._ZN3cub18CUB_300001_SM_10006detail9transform16transform_kernelINS2_10policy_hubILb1EN4cuda3std3__45tupleIJN6thrust24THRUST_300001_SM_1000_NS6detail15normal_iteratorINSA_10device_ptrIdEEEESF_EEEE10policy1000Ei13daxpy_functorSF_JPdSK_EEEvT0_iT1_T2_DpNS2_10kernel_argIT3_EE,"a",@progbits
	.sectionflags	@""
	.align	4
.nv.constant0._ZN3cub18CUB_300001_SM_10006detail9transform16transform_kernelINS2_10policy_hubILb1EN4cuda3std3__45tupleIJN6thrust24THRUST_300001_SM_1000_NS6detail15normal_iteratorINSA_10device_ptrIdEEEESF_EEEE10policy1000Ei13daxpy_functorSF_JPdSK_EEEvT0_iT1_T2_DpNS2_10kernel_argIT3_EE:
	.zero		952


//--------------------- .nv.constant0._ZN3cub18CUB_300001_SM_10006detail11EmptyKernelIvEEvv --------------------------
	.section	.nv.constant0._ZN3cub18CUB_300001_SM_10006detail11EmptyKernelIvEEvv,"a",@progbits
	.sectionflags	@""
	.align	4
.nv.constant0._ZN3cub18CUB_300001_SM_10006detail11EmptyKernelIvEEvv:
	.zero		896


//--------------------- SYMBOLS --------------------------

	.type		.nv.reservedSmem.offset0,@object
	.size		.nv.reservedSmem.offset0,0x4
